//
// Generated by NVIDIA NVVM Compiler
//
// Compiler Build ID: CL-36424714
// Cuda compilation tools, release 13.0, V13.0.88
// Based on NVVM 20.0.0
//

.version 9.0
.target sm_100
.address_size 64

	// .globl	_Z17nlminLvectSimplex7DMatrixiPdS0_S0_PS0_S1_diP17curandStateXORWOWS0_
.extern .func  (.param .b32 func_retval0) vprintf
(
	.param .b64 vprintf_param_0,
	.param .b64 vprintf_param_1
)
;
.global .align 4 .b8 precalc_xorwow_matrix[102400];
.global .align 4 .b8 precalc_xorwow_offset_matrix[102400];
.global .align 4 .b8 mrg32k3aM1[2304];
.global .align 4 .b8 mrg32k3aM2[2304];
.global .align 4 .b8 mrg32k3aM1SubSeq[2016];
.global .align 4 .b8 mrg32k3aM2SubSeq[2016];
.global .align 4 .b8 mrg32k3aM1Seq[2304];
.global .align 4 .b8 mrg32k3aM2Seq[2304];
.const .align 8 .b8 __cr_lgamma_table[72];
.global .align 1 .b8 _ZN34_INTERNAL_1e713744_4_k_cu_686086e44cuda3std3__45__cpo5beginE[1];
.global .align 1 .b8 _ZN34_INTERNAL_1e713744_4_k_cu_686086e44cuda3std3__45__cpo3endE[1];
.global .align 1 .b8 _ZN34_INTERNAL_1e713744_4_k_cu_686086e44cuda3std3__45__cpo6cbeginE[1];
.global .align 1 .b8 _ZN34_INTERNAL_1e713744_4_k_cu_686086e44cuda3std3__45__cpo4cendE[1];
.global .align 1 .b8 _ZN34_INTERNAL_1e713744_4_k_cu_686086e44cuda3std3__45__cpo6rbeginE[1];
.global .align 1 .b8 _ZN34_INTERNAL_1e713744_4_k_cu_686086e44cuda3std3__45__cpo4rendE[1];
.global .align 1 .b8 _ZN34_INTERNAL_1e713744_4_k_cu_686086e44cuda3std3__45__cpo7crbeginE[1];
.global .align 1 .b8 _ZN34_INTERNAL_1e713744_4_k_cu_686086e44cuda3std3__45__cpo5crendE[1];
.global .align 1 .b8 _ZN34_INTERNAL_1e713744_4_k_cu_686086e44cuda3std3__436_GLOBAL__N__1e713744_4_k_cu_686086e46ignoreE[1];
.global .align 1 .b8 _ZN34_INTERNAL_1e713744_4_k_cu_686086e44cuda3std3__419piecewise_constructE[1];
.global .align 1 .b8 _ZN34_INTERNAL_1e713744_4_k_cu_686086e44cuda3std3__48in_placeE[1];
.global .align 1 .b8 _ZN34_INTERNAL_1e713744_4_k_cu_686086e44cuda3std3__420unreachable_sentinelE[1];
.global .align 1 .b8 _ZN34_INTERNAL_1e713744_4_k_cu_686086e44cuda3std3__47nulloptE[1];
.global .align 1 .b8 _ZN34_INTERNAL_1e713744_4_k_cu_686086e44cuda3std3__48unexpectE[1];
.global .align 1 .b8 _ZN34_INTERNAL_1e713744_4_k_cu_686086e44cuda3std6ranges3__45__cpo4swapE[1];
.global .align 1 .b8 _ZN34_INTERNAL_1e713744_4_k_cu_686086e44cuda3std6ranges3__45__cpo9iter_moveE[1];
.global .align 1 .b8 _ZN34_INTERNAL_1e713744_4_k_cu_686086e44cuda3std6ranges3__45__cpo5beginE[1];
.global .align 1 .b8 _ZN34_INTERNAL_1e713744_4_k_cu_686086e44cuda3std6ranges3__45__cpo3endE[1];
.global .align 1 .b8 _ZN34_INTERNAL_1e713744_4_k_cu_686086e44cuda3std6ranges3__45__cpo6cbeginE[1];
.global .align 1 .b8 _ZN34_INTERNAL_1e713744_4_k_cu_686086e44cuda3std6ranges3__45__cpo4cendE[1];
.global .align 1 .b8 _ZN34_INTERNAL_1e713744_4_k_cu_686086e44cuda3std6ranges3__45__cpo7advanceE[1];
.global .align 1 .b8 _ZN34_INTERNAL_1e713744_4_k_cu_686086e44cuda3std6ranges3__45__cpo9iter_swapE[1];
.global .align 1 .b8 _ZN34_INTERNAL_1e713744_4_k_cu_686086e44cuda3std6ranges3__45__cpo4nextE[1];
.global .align 1 .b8 _ZN34_INTERNAL_1e713744_4_k_cu_686086e44cuda3std6ranges3__45__cpo4prevE[1];
.global .align 1 .b8 _ZN34_INTERNAL_1e713744_4_k_cu_686086e44cuda3std6ranges3__45__cpo4dataE[1];
.global .align 1 .b8 _ZN34_INTERNAL_1e713744_4_k_cu_686086e44cuda3std6ranges3__45__cpo5cdataE[1];
.global .align 1 .b8 _ZN34_INTERNAL_1e713744_4_k_cu_686086e44cuda3std6ranges3__45__cpo4sizeE[1];
.global .align 1 .b8 _ZN34_INTERNAL_1e713744_4_k_cu_686086e44cuda3std6ranges3__45__cpo5ssizeE[1];
.global .align 1 .b8 _ZN34_INTERNAL_1e713744_4_k_cu_686086e44cuda3std6ranges3__45__cpo8distanceE[1];
.global .align 1 .b8 _ZN34_INTERNAL_1e713744_4_k_cu_686086e46thrust24THRUST_300001_SM_1000_NS8cuda_cub3parE[1];
.global .align 1 .b8 _ZN34_INTERNAL_1e713744_4_k_cu_686086e46thrust24THRUST_300001_SM_1000_NS8cuda_cub10par_nosyncE[1];
.global .align 1 .b8 _ZN34_INTERNAL_1e713744_4_k_cu_686086e46thrust24THRUST_300001_SM_1000_NS6system6detail10sequential3seqE[1];
.global .align 1 .b8 _ZN34_INTERNAL_1e713744_4_k_cu_686086e46thrust24THRUST_300001_SM_1000_NS6system3cpp3parE[1];
.global .align 1 .b8 _ZN34_INTERNAL_1e713744_4_k_cu_686086e46thrust24THRUST_300001_SM_1000_NS12placeholders2_1E[1];
.global .align 1 .b8 _ZN34_INTERNAL_1e713744_4_k_cu_686086e46thrust24THRUST_300001_SM_1000_NS12placeholders2_2E[1];
.global .align 1 .b8 _ZN34_INTERNAL_1e713744_4_k_cu_686086e46thrust24THRUST_300001_SM_1000_NS12placeholders2_3E[1];
.global .align 1 .b8 _ZN34_INTERNAL_1e713744_4_k_cu_686086e46thrust24THRUST_300001_SM_1000_NS12placeholders2_4E[1];
.global .align 1 .b8 _ZN34_INTERNAL_1e713744_4_k_cu_686086e46thrust24THRUST_300001_SM_1000_NS12placeholders2_5E[1];
.global .align 1 .b8 _ZN34_INTERNAL_1e713744_4_k_cu_686086e46thrust24THRUST_300001_SM_1000_NS12placeholders2_6E[1];
.global .align 1 .b8 _ZN34_INTERNAL_1e713744_4_k_cu_686086e46thrust24THRUST_300001_SM_1000_NS12placeholders2_7E[1];
.global .align 1 .b8 _ZN34_INTERNAL_1e713744_4_k_cu_686086e46thrust24THRUST_300001_SM_1000_NS12placeholders2_8E[1];
.global .align 1 .b8 _ZN34_INTERNAL_1e713744_4_k_cu_686086e46thrust24THRUST_300001_SM_1000_NS12placeholders2_9E[1];
.global .align 1 .b8 _ZN34_INTERNAL_1e713744_4_k_cu_686086e46thrust24THRUST_300001_SM_1000_NS12placeholders3_10E[1];
.global .align 1 .b8 _ZN34_INTERNAL_1e713744_4_k_cu_686086e46thrust24THRUST_300001_SM_1000_NS3seqE[1];
.global .align 1 .b8 _ZN34_INTERNAL_1e713744_4_k_cu_686086e46thrust24THRUST_300001_SM_1000_NS6deviceE[1];
.global .align 1 .b8 $str[12] = {115, 111, 114, 116, 109, 32, 115, 116, 97, 114, 116};
.global .align 1 .b8 $str$3[2] = {97};
.global .align 1 .b8 $str$4[2] = {98};
.global .align 1 .b8 $str$5[2] = {99};
.global .align 1 .b8 $str$6[2] = {100};

.visible .entry _Z17nlminLvectSimplex7DMatrixiPdS0_S0_PS0_S1_diP17curandStateXORWOWS0_(
	.param .align 8 .b8 _Z17nlminLvectSimplex7DMatrixiPdS0_S0_PS0_S1_diP17curandStateXORWOWS0__param_0[16],
	.param .u32 _Z17nlminLvectSimplex7DMatrixiPdS0_S0_PS0_S1_diP17curandStateXORWOWS0__param_1,
	.param .u64 .ptr .align 1 _Z17nlminLvectSimplex7DMatrixiPdS0_S0_PS0_S1_diP17curandStateXORWOWS0__param_2,
	.param .u64 .ptr .align 1 _Z17nlminLvectSimplex7DMatrixiPdS0_S0_PS0_S1_diP17curandStateXORWOWS0__param_3,
	.param .u64 .ptr .align 1 _Z17nlminLvectSimplex7DMatrixiPdS0_S0_PS0_S1_diP17curandStateXORWOWS0__param_4,
	.param .u64 .ptr .align 1 _Z17nlminLvectSimplex7DMatrixiPdS0_S0_PS0_S1_diP17curandStateXORWOWS0__param_5,
	.param .u64 .ptr .align 1 _Z17nlminLvectSimplex7DMatrixiPdS0_S0_PS0_S1_diP17curandStateXORWOWS0__param_6,
	.param .f64 _Z17nlminLvectSimplex7DMatrixiPdS0_S0_PS0_S1_diP17curandStateXORWOWS0__param_7,
	.param .u32 _Z17nlminLvectSimplex7DMatrixiPdS0_S0_PS0_S1_diP17curandStateXORWOWS0__param_8,
	.param .u64 .ptr .align 1 _Z17nlminLvectSimplex7DMatrixiPdS0_S0_PS0_S1_diP17curandStateXORWOWS0__param_9,
	.param .u64 .ptr .align 1 _Z17nlminLvectSimplex7DMatrixiPdS0_S0_PS0_S1_diP17curandStateXORWOWS0__param_10
)
{
	.reg .pred 	%p<24>;
	.reg .b32 	%r<420>;
	.reg .b64 	%rd<32>;

	ld.param.u32 	%r182, [_Z17nlminLvectSimplex7DMatrixiPdS0_S0_PS0_S1_diP17curandStateXORWOWS0__param_8];
	ld.param.u64 	%rd8, [_Z17nlminLvectSimplex7DMatrixiPdS0_S0_PS0_S1_diP17curandStateXORWOWS0__param_9];
	cvta.to.global.u64 	%rd9, %rd8;
	mov.u32 	%r184, %tid.x;
	mov.u32 	%r185, %ntid.x;
	mov.u32 	%r186, %tid.y;
	add.s32 	%r187, %r185, %r186;
	add.s32 	%r188, %r187, %r184;
	cvt.u64.u32 	%rd31, %r188;
	mul.wide.u32 	%rd10, %r188, 48;
	add.s64 	%rd2, %rd9, %rd10;
	mov.b32 	%r189, 1478573778;
	mov.b32 	%r190, 716983765;
	st.global.v2.u32 	[%rd2], {%r190, %r189};
	mov.b32 	%r191, -123459836;
	mov.b32 	%r192, 1163863128;
	st.global.v2.u32 	[%rd2+8], {%r192, %r191};
	mov.b32 	%r193, 1360900310;
	mov.b32 	%r194, -589760388;
	st.global.v2.u32 	[%rd2+16], {%r194, %r193};
	mov.b32 	%r326, 0;
	mov.u64 	%rd12, precalc_xorwow_matrix;
$L__BB0_1:
	and.b64  	%rd4, %rd31, 3;
	setp.eq.s64 	%p1, %rd4, 0;
	@%p1 bra 	$L__BB0_40;
	mul.wide.u32 	%rd11, %r326, 3200;
	add.s64 	%rd5, %rd12, %rd11;
	cvt.u32.u64 	%r2, %rd4;
	mov.b32 	%r327, 0;
$L__BB0_3:
	mov.b32 	%r340, 0;
	mov.u32 	%r341, %r340;
	mov.u32 	%r342, %r340;
	mov.u32 	%r343, %r340;
	mov.u32 	%r344, %r340;
	mov.u32 	%r333, %r340;
$L__BB0_4:
	mul.wide.u32 	%rd13, %r333, 4;
	add.s64 	%rd14, %rd2, %rd13;
	ld.global.u32 	%r10, [%rd14+4];
	shl.b32 	%r11, %r333, 5;
	mov.b32 	%r339, 0;
$L__BB0_5:
	.pragma "nounroll";
	shr.u32 	%r198, %r10, %r339;
	and.b32  	%r199, %r198, 1;
	setp.eq.b32 	%p2, %r199, 1;
	not.pred 	%p3, %p2;
	add.s32 	%r200, %r11, %r339;
	mul.lo.s32 	%r201, %r200, 5;
	mul.wide.u32 	%rd15, %r201, 4;
	add.s64 	%rd6, %rd5, %rd15;
	@%p3 bra 	$L__BB0_7;
	ld.global.u32 	%r202, [%rd6];
	xor.b32  	%r344, %r344, %r202;
	ld.global.u32 	%r203, [%rd6+4];
	xor.b32  	%r343, %r343, %r203;
	ld.global.u32 	%r204, [%rd6+8];
	xor.b32  	%r342, %r342, %r204;
	ld.global.u32 	%r205, [%rd6+12];
	xor.b32  	%r341, %r341, %r205;
	ld.global.u32 	%r206, [%rd6+16];
	xor.b32  	%r340, %r340, %r206;
$L__BB0_7:
	and.b32  	%r208, %r198, 2;
	setp.eq.s32 	%p4, %r208, 0;
	@%p4 bra 	$L__BB0_9;
	ld.global.u32 	%r209, [%rd6+20];
	xor.b32  	%r344, %r344, %r209;
	ld.global.u32 	%r210, [%rd6+24];
	xor.b32  	%r343, %r343, %r210;
	ld.global.u32 	%r211, [%rd6+28];
	xor.b32  	%r342, %r342, %r211;
	ld.global.u32 	%r212, [%rd6+32];
	xor.b32  	%r341, %r341, %r212;
	ld.global.u32 	%r213, [%rd6+36];
	xor.b32  	%r340, %r340, %r213;
$L__BB0_9:
	and.b32  	%r215, %r198, 4;
	setp.eq.s32 	%p5, %r215, 0;
	@%p5 bra 	$L__BB0_11;
	ld.global.u32 	%r216, [%rd6+40];
	xor.b32  	%r344, %r344, %r216;
	ld.global.u32 	%r217, [%rd6+44];
	xor.b32  	%r343, %r343, %r217;
	ld.global.u32 	%r218, [%rd6+48];
	xor.b32  	%r342, %r342, %r218;
	ld.global.u32 	%r219, [%rd6+52];
	xor.b32  	%r341, %r341, %r219;
	ld.global.u32 	%r220, [%rd6+56];
	xor.b32  	%r340, %r340, %r220;
$L__BB0_11:
	and.b32  	%r222, %r198, 8;
	setp.eq.s32 	%p6, %r222, 0;
	@%p6 bra 	$L__BB0_13;
	ld.global.u32 	%r223, [%rd6+60];
	xor.b32  	%r344, %r344, %r223;
	ld.global.u32 	%r224, [%rd6+64];
	xor.b32  	%r343, %r343, %r224;
	ld.global.u32 	%r225, [%rd6+68];
	xor.b32  	%r342, %r342, %r225;
	ld.global.u32 	%r226, [%rd6+72];
	xor.b32  	%r341, %r341, %r226;
	ld.global.u32 	%r227, [%rd6+76];
	xor.b32  	%r340, %r340, %r227;
$L__BB0_13:
	and.b32  	%r229, %r198, 16;
	setp.eq.s32 	%p7, %r229, 0;
	@%p7 bra 	$L__BB0_15;
	ld.global.u32 	%r230, [%rd6+80];
	xor.b32  	%r344, %r344, %r230;
	ld.global.u32 	%r231, [%rd6+84];
	xor.b32  	%r343, %r343, %r231;
	ld.global.u32 	%r232, [%rd6+88];
	xor.b32  	%r342, %r342, %r232;
	ld.global.u32 	%r233, [%rd6+92];
	xor.b32  	%r341, %r341, %r233;
	ld.global.u32 	%r234, [%rd6+96];
	xor.b32  	%r340, %r340, %r234;
$L__BB0_15:
	and.b32  	%r236, %r198, 32;
	setp.eq.s32 	%p8, %r236, 0;
	@%p8 bra 	$L__BB0_17;
	ld.global.u32 	%r237, [%rd6+100];
	xor.b32  	%r344, %r344, %r237;
	ld.global.u32 	%r238, [%rd6+104];
	xor.b32  	%r343, %r343, %r238;
	ld.global.u32 	%r239, [%rd6+108];
	xor.b32  	%r342, %r342, %r239;
	ld.global.u32 	%r240, [%rd6+112];
	xor.b32  	%r341, %r341, %r240;
	ld.global.u32 	%r241, [%rd6+116];
	xor.b32  	%r340, %r340, %r241;
$L__BB0_17:
	and.b32  	%r243, %r198, 64;
	setp.eq.s32 	%p9, %r243, 0;
	@%p9 bra 	$L__BB0_19;
	ld.global.u32 	%r244, [%rd6+120];
	xor.b32  	%r344, %r344, %r244;
	ld.global.u32 	%r245, [%rd6+124];
	xor.b32  	%r343, %r343, %r245;
	ld.global.u32 	%r246, [%rd6+128];
	xor.b32  	%r342, %r342, %r246;
	ld.global.u32 	%r247, [%rd6+132];
	xor.b32  	%r341, %r341, %r247;
	ld.global.u32 	%r248, [%rd6+136];
	xor.b32  	%r340, %r340, %r248;
$L__BB0_19:
	and.b32  	%r250, %r198, 128;
	setp.eq.s32 	%p10, %r250, 0;
	@%p10 bra 	$L__BB0_21;
	ld.global.u32 	%r251, [%rd6+140];
	xor.b32  	%r344, %r344, %r251;
	ld.global.u32 	%r252, [%rd6+144];
	xor.b32  	%r343, %r343, %r252;
	ld.global.u32 	%r253, [%rd6+148];
	xor.b32  	%r342, %r342, %r253;
	ld.global.u32 	%r254, [%rd6+152];
	xor.b32  	%r341, %r341, %r254;
	ld.global.u32 	%r255, [%rd6+156];
	xor.b32  	%r340, %r340, %r255;
$L__BB0_21:
	and.b32  	%r257, %r198, 256;
	setp.eq.s32 	%p11, %r257, 0;
	@%p11 bra 	$L__BB0_23;
	ld.global.u32 	%r258, [%rd6+160];
	xor.b32  	%r344, %r344, %r258;
	ld.global.u32 	%r259, [%rd6+164];
	xor.b32  	%r343, %r343, %r259;
	ld.global.u32 	%r260, [%rd6+168];
	xor.b32  	%r342, %r342, %r260;
	ld.global.u32 	%r261, [%rd6+172];
	xor.b32  	%r341, %r341, %r261;
	ld.global.u32 	%r262, [%rd6+176];
	xor.b32  	%r340, %r340, %r262;
$L__BB0_23:
	and.b32  	%r264, %r198, 512;
	setp.eq.s32 	%p12, %r264, 0;
	@%p12 bra 	$L__BB0_25;
	ld.global.u32 	%r265, [%rd6+180];
	xor.b32  	%r344, %r344, %r265;
	ld.global.u32 	%r266, [%rd6+184];
	xor.b32  	%r343, %r343, %r266;
	ld.global.u32 	%r267, [%rd6+188];
	xor.b32  	%r342, %r342, %r267;
	ld.global.u32 	%r268, [%rd6+192];
	xor.b32  	%r341, %r341, %r268;
	ld.global.u32 	%r269, [%rd6+196];
	xor.b32  	%r340, %r340, %r269;
$L__BB0_25:
	and.b32  	%r271, %r198, 1024;
	setp.eq.s32 	%p13, %r271, 0;
	@%p13 bra 	$L__BB0_27;
	ld.global.u32 	%r272, [%rd6+200];
	xor.b32  	%r344, %r344, %r272;
	ld.global.u32 	%r273, [%rd6+204];
	xor.b32  	%r343, %r343, %r273;
	ld.global.u32 	%r274, [%rd6+208];
	xor.b32  	%r342, %r342, %r274;
	ld.global.u32 	%r275, [%rd6+212];
	xor.b32  	%r341, %r341, %r275;
	ld.global.u32 	%r276, [%rd6+216];
	xor.b32  	%r340, %r340, %r276;
$L__BB0_27:
	and.b32  	%r278, %r198, 2048;
	setp.eq.s32 	%p14, %r278, 0;
	@%p14 bra 	$L__BB0_29;
	ld.global.u32 	%r279, [%rd6+220];
	xor.b32  	%r344, %r344, %r279;
	ld.global.u32 	%r280, [%rd6+224];
	xor.b32  	%r343, %r343, %r280;
	ld.global.u32 	%r281, [%rd6+228];
	xor.b32  	%r342, %r342, %r281;
	ld.global.u32 	%r282, [%rd6+232];
	xor.b32  	%r341, %r341, %r282;
	ld.global.u32 	%r283, [%rd6+236];
	xor.b32  	%r340, %r340, %r283;
$L__BB0_29:
	and.b32  	%r285, %r198, 4096;
	setp.eq.s32 	%p15, %r285, 0;
	@%p15 bra 	$L__BB0_31;
	ld.global.u32 	%r286, [%rd6+240];
	xor.b32  	%r344, %r344, %r286;
	ld.global.u32 	%r287, [%rd6+244];
	xor.b32  	%r343, %r343, %r287;
	ld.global.u32 	%r288, [%rd6+248];
	xor.b32  	%r342, %r342, %r288;
	ld.global.u32 	%r289, [%rd6+252];
	xor.b32  	%r341, %r341, %r289;
	ld.global.u32 	%r290, [%rd6+256];
	xor.b32  	%r340, %r340, %r290;
$L__BB0_31:
	and.b32  	%r292, %r198, 8192;
	setp.eq.s32 	%p16, %r292, 0;
	@%p16 bra 	$L__BB0_33;
	ld.global.u32 	%r293, [%rd6+260];
	xor.b32  	%r344, %r344, %r293;
	ld.global.u32 	%r294, [%rd6+264];
	xor.b32  	%r343, %r343, %r294;
	ld.global.u32 	%r295, [%rd6+268];
	xor.b32  	%r342, %r342, %r295;
	ld.global.u32 	%r296, [%rd6+272];
	xor.b32  	%r341, %r341, %r296;
	ld.global.u32 	%r297, [%rd6+276];
	xor.b32  	%r340, %r340, %r297;
$L__BB0_33:
	and.b32  	%r299, %r198, 16384;
	setp.eq.s32 	%p17, %r299, 0;
	@%p17 bra 	$L__BB0_35;
	ld.global.u32 	%r300, [%rd6+280];
	xor.b32  	%r344, %r344, %r300;
	ld.global.u32 	%r301, [%rd6+284];
	xor.b32  	%r343, %r343, %r301;
	ld.global.u32 	%r302, [%rd6+288];
	xor.b32  	%r342, %r342, %r302;
	ld.global.u32 	%r303, [%rd6+292];
	xor.b32  	%r341, %r341, %r303;
	ld.global.u32 	%r304, [%rd6+296];
	xor.b32  	%r340, %r340, %r304;
$L__BB0_35:
	and.b32  	%r306, %r198, 32768;
	setp.eq.s32 	%p18, %r306, 0;
	@%p18 bra 	$L__BB0_37;
	ld.global.u32 	%r307, [%rd6+300];
	xor.b32  	%r344, %r344, %r307;
	ld.global.u32 	%r308, [%rd6+304];
	xor.b32  	%r343, %r343, %r308;
	ld.global.u32 	%r309, [%rd6+308];
	xor.b32  	%r342, %r342, %r309;
	ld.global.u32 	%r310, [%rd6+312];
	xor.b32  	%r341, %r341, %r310;
	ld.global.u32 	%r311, [%rd6+316];
	xor.b32  	%r340, %r340, %r311;
$L__BB0_37:
	add.s32 	%r339, %r339, 16;
	setp.ne.s32 	%p19, %r339, 32;
	@%p19 bra 	$L__BB0_5;
	mad.lo.s32 	%r312, %r333, -31, %r11;
	add.s32 	%r333, %r312, 1;
	setp.ne.s32 	%p20, %r333, 5;
	@%p20 bra 	$L__BB0_4;
	st.global.u32 	[%rd2+4], %r344;
	st.global.u32 	[%rd2+8], %r343;
	st.global.u32 	[%rd2+12], %r342;
	st.global.u32 	[%rd2+16], %r341;
	st.global.u32 	[%rd2+20], %r340;
	add.s32 	%r327, %r327, 1;
	setp.lt.u32 	%p21, %r327, %r2;
	@%p21 bra 	$L__BB0_3;
$L__BB0_40:
	shr.u64 	%rd7, %rd31, 2;
	add.s32 	%r326, %r326, 1;
	setp.gt.u64 	%p22, %rd31, 3;
	mov.u64 	%rd31, %rd7;
	@%p22 bra 	$L__BB0_1;
	mov.b32 	%r313, 0;
	st.global.v2.u32 	[%rd2+24], {%r313, %r313};
	st.global.u32 	[%rd2+32], %r313;
	mov.b64 	%rd17, 0;
	st.global.u64 	[%rd2+40], %rd17;
	mov.u64 	%rd18, $str$3;
	cvta.global.u64 	%rd19, %rd18;
	{ // callseq 0, 0
	.param .b64 param0;
	st.param.b64 	[param0], %rd19;
	.param .b64 param1;
	st.param.b64 	[param1], 0;
	.param .b32 retval0;
	call.uni (retval0), 
	vprintf, 
	(
	param0, 
	param1
	);
	ld.param.b32 	%r314, [retval0];
	} // callseq 0
	// begin inline asm
	mov.u64 	%rd16, %clock64;
	// end inline asm
	mov.u64 	%rd20, $str$4;
	cvta.global.u64 	%rd21, %rd20;
	{ // callseq 1, 0
	.param .b64 param0;
	st.param.b64 	[param0], %rd21;
	.param .b64 param1;
	st.param.b64 	[param1], 0;
	.param .b32 retval0;
	call.uni (retval0), 
	vprintf, 
	(
	param0, 
	param1
	);
	ld.param.b32 	%r316, [retval0];
	} // callseq 1
	mov.u64 	%rd22, $str$5;
	cvta.global.u64 	%rd23, %rd22;
	{ // callseq 2, 0
	.param .b64 param0;
	st.param.b64 	[param0], %rd23;
	.param .b64 param1;
	st.param.b64 	[param1], 0;
	.param .b32 retval0;
	call.uni (retval0), 
	vprintf, 
	(
	param0, 
	param1
	);
	ld.param.b32 	%r318, [retval0];
	} // callseq 2
	setp.lt.s32 	%p23, %r182, 0;
	@%p23 bra 	$L__BB0_43;
	mov.u64 	%rd25, $str$6;
	cvta.global.u64 	%rd26, %rd25;
	{ // callseq 3, 0
	.param .b64 param0;
	st.param.b64 	[param0], %rd26;
	.param .b64 param1;
	st.param.b64 	[param1], 0;
	.param .b32 retval0;
	call.uni (retval0), 
	vprintf, 
	(
	param0, 
	param1
	);
	ld.param.b32 	%r320, [retval0];
	} // callseq 3
	// begin inline asm
	mov.u64 	%rd24, %clock64;
	// end inline asm
$L__BB0_43:
	mov.u64 	%rd27, $str$6;
	cvta.global.u64 	%rd28, %rd27;
	{ // callseq 4, 0
	.param .b64 param0;
	st.param.b64 	[param0], %rd28;
	.param .b64 param1;
	st.param.b64 	[param1], 0;
	.param .b32 retval0;
	call.uni (retval0), 
	vprintf, 
	(
	param0, 
	param1
	);
	ld.param.b32 	%r322, [retval0];
	} // callseq 4
	mov.u64 	%rd29, $str;
	cvta.global.u64 	%rd30, %rd29;
	{ // callseq 5, 0
	.param .b64 param0;
	st.param.b64 	[param0], %rd30;
	.param .b64 param1;
	st.param.b64 	[param1], 0;
	.param .b32 retval0;
	call.uni (retval0), 
	vprintf, 
	(
	param0, 
	param1
	);
	ld.param.b32 	%r324, [retval0];
	} // callseq 5

}
	// .globl	_ZN3cub18CUB_300001_SM_10006detail11EmptyKernelIvEEvv
.visible .entry _ZN3cub18CUB_300001_SM_10006detail11EmptyKernelIvEEvv()
{


	ret;

}


// ===== COMPILED SASS (sm_100) =====

	.target	sm_100

	.elftype	@"ET_EXEC"


//--------------------- .note.nv.tkinfo           --------------------------
	.section	.note.nv.tkinfo,"",@"SHT_NOTE"
	.sectionflags	@"SHF_NOTE_NV_TKINFO"
	.tkinfo
        /*0018*/ 	.word	0x00000002
        /*0030*/ 	.string	""
        /*0030*/ 	.string	"ptxas"
        /*0030*/ 	.string	"Cuda compilation tools, release 13.0, V13.0.88"
        /*0030*/ 	.string	"Build cuda_13.0.r13.0/compiler.36424714_0"
        /*0030*/ 	.string	"-arch sm_100 -m 64 "



//--------------------- .note.nv.cuinfo           --------------------------
	.section	.note.nv.cuinfo,"",@"SHT_NOTE"
	.sectionflags	@"SHF_NOTE_NV_CUINFO"
        /*0018*/ 	.short	0x0002
        /*001a*/ 	.short	0x0064
        /*001c*/ 	.short	0x0082
	.zero		2


//--------------------- .nv.info                  --------------------------
	.section	.nv.info,"",@"SHT_CUDA_INFO"
	.align	4


	//----- nvinfo : EIATTR_REGCOUNT
	.align		4
        /*0000*/ 	.byte	0x04, 0x2f
        /*0002*/ 	.short	(.L_60 - .L_59)
	.align		4
.L_59:
        /*0004*/ 	.word	index@(_Z17nlminLvectSimplex7DMatrixiPdS0_S0_PS0_S1_diP17curandStateXORWOWS0_)
        /*0008*/ 	.word	0x0000001f


	//----- nvinfo : EIATTR_FRAME_SIZE
	.align		4
.L_60:
        /*000c*/ 	.byte	0x04, 0x11
        /*000e*/ 	.short	(.L_62 - .L_61)
	.align		4
.L_61:
        /*0010*/ 	.word	index@(_Z17nlminLvectSimplex7DMatrixiPdS0_S0_PS0_S1_diP17curandStateXORWOWS0_)
        /*0014*/ 	.word	0x00000000


	//----- nvinfo : EIATTR_REGCOUNT
	.align		4
.L_62:
        /*0018*/ 	.byte	0x04, 0x2f
        /*001a*/ 	.short	(.L_64 - .L_63)
	.align		4
.L_63:
        /*001c*/ 	.word	index@(_ZN3cub18CUB_300001_SM_10006detail11EmptyKernelIvEEvv)
        /*0020*/ 	.word	0x00000004


	//----- nvinfo : EIATTR_FRAME_SIZE
	.align		4
.L_64:
        /*0024*/ 	.byte	0x04, 0x11
        /*0026*/ 	.short	(.L_66 - .L_65)
	.align		4
.L_65:
        /*0028*/ 	.word	index@(_ZN3cub18CUB_300001_SM_10006detail11EmptyKernelIvEEvv)
        /*002c*/ 	.word	0x00000000


	//----- nvinfo : EIATTR_MIN_STACK_SIZE
	.align		4
.L_66:
        /*0030*/ 	.byte	0x04, 0x12
        /*0032*/ 	.short	(.L_68 - .L_67)
	.align		4
.L_67:
        /*0034*/ 	.word	index@(_ZN3cub18CUB_300001_SM_10006detail11EmptyKernelIvEEvv)
        /*0038*/ 	.word	0x00000000


	//----- nvinfo : EIATTR_MIN_STACK_SIZE
	.align		4
.L_68:
        /*003c*/ 	.byte	0x04, 0x12
        /*003e*/ 	.short	(.L_70 - .L_69)
	.align		4
.L_69:
        /*0040*/ 	.word	index@(_Z17nlminLvectSimplex7DMatrixiPdS0_S0_PS0_S1_diP17curandStateXORWOWS0_)
        /*0044*/ 	.word	0x00000000
.L_70:


//--------------------- .nv.compat                --------------------------
	.section	.nv.compat,"",@"SHT_CUDA_COMPAT_INFO"
	.align	4
        /*0000*/ 	.byte	0x02, 0x09, 0x00, 0x00, 0x02, 0x02, 0x01, 0x00, 0x02, 0x05, 0x05, 0x00, 0x03, 0x07, 0x01, 0x01
        /*0010*/ 	.byte	0x02, 0x03, 0x00, 0x00, 0x02, 0x06, 0x01, 0x00, 0x04, 0x0b, 0x08, 0x00, 0x09, 0x00, 0x00, 0x00
        /*0020*/ 	.byte	0x00, 0x00, 0x00, 0x00


//--------------------- .nv.info._ZN3cub18CUB_300001_SM_10006detail11EmptyKernelIvEEvv --------------------------
	.section	.nv.info._ZN3cub18CUB_300001_SM_10006detail11EmptyKernelIvEEvv,"",@"SHT_CUDA_INFO"
	.sectionflags	@""
	.align	4


	//----- nvinfo : EIATTR_CUDA_API_VERSION
	.align		4
        /*0000*/ 	.byte	0x04, 0x37
        /*0002*/ 	.short	(.L_72 - .L_71)
.L_71:
        /*0004*/ 	.word	0x00000082


	//----- nvinfo : EIATTR_SPARSE_MMA_MASK
	.align		4
.L_72:
        /*0008*/ 	.byte	0x03, 0x50
        /*000a*/ 	.short	0x0000


	//----- nvinfo : EIATTR_MAXREG_COUNT
	.align		4
        /*000c*/ 	.byte	0x03, 0x1b
        /*000e*/ 	.short	0x00ff


	//----- nvinfo : EIATTR_MERCURY_ISA_VERSION
	.align		4
        /*0010*/ 	.byte	0x03, 0x5f
        /*0012*/ 	.short	0x0101


	//----- nvinfo : EIATTR_VRC_CTA_INIT_COUNT
	.align		4
        /*0014*/ 	.byte	0x02, 0x4a
	.zero		1
	.zero		1


	//----- nvinfo : EIATTR_EXIT_INSTR_OFFSETS
	.align		4
        /*0018*/ 	.byte	0x04, 0x1c
        /*001a*/ 	.short	(.L_74 - .L_73)


	//   ....[0]....
.L_73:
        /*001c*/ 	.word	0x00000010


	//----- nvinfo : EIATTR_SW_WAR
	.align		4
.L_74:
        /*0020*/ 	.byte	0x04, 0x36
        /*0022*/ 	.short	(.L_76 - .L_75)
.L_75:
        /*0024*/ 	.word	0x00000008
.L_76:


//--------------------- .nv.info._Z17nlminLvectSimplex7DMatrixiPdS0_S0_PS0_S1_diP17curandStateXORWOWS0_ --------------------------
	.section	.nv.info._Z17nlminLvectSimplex7DMatrixiPdS0_S0_PS0_S1_diP17curandStateXORWOWS0_,"",@"SHT_CUDA_INFO"
	.sectionflags	@""
	.align	4


	//----- nvinfo : EIATTR_CUDA_API_VERSION
	.align		4
        /*0000*/ 	.byte	0x04, 0x37
        /*0002*/ 	.short	(.L_78 - .L_77)
.L_77:
        /*0004*/ 	.word	0x00000082


	//----- nvinfo : EIATTR_KPARAM_INFO
	.align		4
.L_78:
        /*0008*/ 	.byte	0x04, 0x17
        /*000a*/ 	.short	(.L_80 - .L_79)
.L_79:
        /*000c*/ 	.word	0x00000000
        /*0010*/ 	.short	0x000a
        /*0012*/ 	.short	0x0058
        /*0014*/ 	.byte	0x00, 0xf5, 0x21, 0x00


	//----- nvinfo : EIATTR_KPARAM_INFO
	.align		4
.L_80:
        /*0018*/ 	.byte	0x04, 0x17
        /*001a*/ 	.short	(.L_82 - .L_81)
.L_81:
        /*001c*/ 	.word	0x00000000
        /*0020*/ 	.short	0x0009
        /*0022*/ 	.short	0x0050
        /*0024*/ 	.byte	0x00, 0xf5, 0x21, 0x00


	//----- nvinfo : EIATTR_KPARAM_INFO
	.align		4
.L_82:
        /*0028*/ 	.byte	0x04, 0x17
        /*002a*/ 	.short	(.L_84 - .L_83)
.L_83:
        /*002c*/ 	.word	0x00000000
        /*0030*/ 	.short	0x0008
        /*0032*/ 	.short	0x0048
        /*0034*/ 	.byte	0x00, 0xf0, 0x11, 0x00


	//----- nvinfo : EIATTR_KPARAM_INFO
	.align		4
.L_84:
        /*0038*/ 	.byte	0x04, 0x17
        /*003a*/ 	.short	(.L_86 - .L_85)
.L_85:
        /*003c*/ 	.word	0x00000000
        /*0040*/ 	.short	0x0007
        /*0042*/ 	.short	0x0040
        /*0044*/ 	.byte	0x00, 0xf0, 0x21, 0x00


	//----- nvinfo : EIATTR_KPARAM_INFO
	.align		4
.L_86:
        /*0048*/ 	.byte	0x04, 0x17
        /*004a*/ 	.short	(.L_88 - .L_87)
.L_87:
        /*004c*/ 	.word	0x00000000
        /*0050*/ 	.short	0x0006
        /*0052*/ 	.short	0x0038
        /*0054*/ 	.byte	0x00, 0xf5, 0x21, 0x00


	//----- nvinfo : EIATTR_KPARAM_INFO
	.align		4
.L_88:
        /*0058*/ 	.byte	0x04, 0x17
        /*005a*/ 	.short	(.L_90 - .L_89)
.L_89:
        /*005c*/ 	.word	0x00000000
        /*0060*/ 	.short	0x0005
        /*0062*/ 	.short	0x0030
        /*0064*/ 	.byte	0x00, 0xf5, 0x21, 0x00


	//----- nvinfo : EIATTR_KPARAM_INFO
	.align		4
.L_90:
        /*0068*/ 	.byte	0x04, 0x17
        /*006a*/ 	.short	(.L_92 - .L_91)
.L_91:
        /*006c*/ 	.word	0x00000000
        /*0070*/ 	.short	0x0004
        /*0072*/ 	.short	0x0028
        /*0074*/ 	.byte	0x00, 0xf5, 0x21, 0x00


	//----- nvinfo : EIATTR_KPARAM_INFO
	.align		4
.L_92:
        /*0078*/ 	.byte	0x04, 0x17
        /*007a*/ 	.short	(.L_94 - .L_93)
.L_93:
        /*007c*/ 	.word	0x00000000
        /*0080*/ 	.short	0x0003
        /*0082*/ 	.short	0x0020
        /*0084*/ 	.byte	0x00, 0xf5, 0x21, 0x00


	//----- nvinfo : EIATTR_KPARAM_INFO
	.align		4
.L_94:
        /*0088*/ 	.byte	0x04, 0x17
        /*008a*/ 	.short	(.L_96 - .L_95)
.L_95:
        /*008c*/ 	.word	0x00000000
        /*0090*/ 	.short	0x0002
        /*0092*/ 	.short	0x0018
        /*0094*/ 	.byte	0x00, 0xf5, 0x21, 0x00


	//----- nvinfo : EIATTR_KPARAM_INFO
	.align		4
.L_96:
        /*0098*/ 	.byte	0x04, 0x17
        /*009a*/ 	.short	(.L_98 - .L_97)
.L_97:
        /*009c*/ 	.word	0x00000000
        /*00a0*/ 	.short	0x0001
        /*00a2*/ 	.short	0x0010
        /*00a4*/ 	.byte	0x00, 0xf0, 0x11, 0x00


	//----- nvinfo : EIATTR_KPARAM_INFO
	.align		4
.L_98:
        /*00a8*/ 	.byte	0x04, 0x17
        /*00aa*/ 	.short	(.L_100 - .L_99)
.L_99:
        /*00ac*/ 	.word	0x00000000
        /*00b0*/ 	.short	0x0000
        /*00b2*/ 	.short	0x0000
        /*00b4*/ 	.byte	0x00, 0xf0, 0x41, 0x00


	//----- nvinfo : EIATTR_SPARSE_MMA_MASK
	.align		4
.L_100:
        /*00b8*/ 	.byte	0x03, 0x50
        /*00ba*/ 	.short	0x0000


	//----- nvinfo : EIATTR_MAXREG_COUNT
	.align		4
        /*00bc*/ 	.byte	0x03, 0x1b
        /*00be*/ 	.short	0x00ff


	//----- nvinfo : EIATTR_EXTERNS
	.align		4
        /*00c0*/ 	.byte	0x04, 0x0f
        /*00c2*/ 	.short	(.L_102 - .L_101)


	//   ....[0]....
	.align		4
.L_101:
        /*00c4*/ 	.word	index@(vprintf)


	//----- nvinfo : EIATTR_MERCURY_ISA_VERSION
	.align		4
.L_102:
        /*00c8*/ 	.byte	0x03, 0x5f
        /*00ca*/ 	.short	0x0101


	//----- nvinfo : EIATTR_VRC_CTA_INIT_COUNT
	.align		4
        /*00cc*/ 	.byte	0x02, 0x4a
	.zero		1
	.zero		1


	//----- nvinfo : EIATTR_SYSCALL_OFFSETS
	.align		4
        /*00d0*/ 	.byte	0x04, 0x46
        /*00d2*/ 	.short	(.L_104 - .L_103)


	//   ....[0]....
.L_103:
        /*00d4*/ 	.word	0x00000fa0


	//   ....[1]....
        /*00d8*/ 	.word	0x00001010


	//   ....[2]....
        /*00dc*/ 	.word	0x00001080


	//   ....[3]....
        /*00e0*/ 	.word	0x00001120


	//   ....[4]....
        /*00e4*/ 	.word	0x000011a0


	//   ....[5]....
        /*00e8*/ 	.word	0x00001210


	//----- nvinfo : EIATTR_EXIT_INSTR_OFFSETS
	.align		4
.L_104:
        /*00ec*/ 	.byte	0x04, 0x1c
        /*00ee*/ 	.short	(.L_106 - .L_105)


	//   ....[0]....
.L_105:
        /*00f0*/ 	.word	0x00001220


	//----- nvinfo : EIATTR_CRS_STACK_SIZE
	.align		4
.L_106:
        /*00f4*/ 	.byte	0x04, 0x1e
        /*00f6*/ 	.short	(.L_108 - .L_107)
.L_107:
        /*00f8*/ 	.word	0x00000000


	//----- nvinfo : EIATTR_CBANK_PARAM_SIZE
	.align		4
.L_108:
        /*00fc*/ 	.byte	0x03, 0x19
        /*00fe*/ 	.short	0x0060


	//----- nvinfo : EIATTR_PARAM_CBANK
	.align		4
        /*0100*/ 	.byte	0x04, 0x0a
        /*0102*/ 	.short	(.L_110 - .L_109)
	.align		4
.L_109:
        /*0104*/ 	.word	index@(.nv.constant0._Z17nlminLvectSimplex7DMatrixiPdS0_S0_PS0_S1_diP17curandStateXORWOWS0_)
        /*0108*/ 	.short	0x0380
        /*010a*/ 	.short	0x0060


	//----- nvinfo : EIATTR_SW_WAR
	.align		4
.L_110:
        /*010c*/ 	.byte	0x04, 0x36
        /*010e*/ 	.short	(.L_112 - .L_111)
.L_111:
        /*0110*/ 	.word	0x00000008
.L_112:


//--------------------- .nv.callgraph             --------------------------
	.section	.nv.callgraph,"",@"SHT_CUDA_CALLGRAPH"
	.align	4
	.sectionentsize	8
	.align		4
        /*0000*/ 	.word	0x00000000
	.align		4
        /*0004*/ 	.word	0xffffffff
	.align		4
        /*0008*/ 	.word	index@(_Z17nlminLvectSimplex7DMatrixiPdS0_S0_PS0_S1_diP17curandStateXORWOWS0_)
	.align		4
        /*000c*/ 	.word	index@(vprintf)
	.align		4
        /*0010*/ 	.word	0x00000000
	.align		4
        /*0014*/ 	.word	0xfffffffe
	.align		4
        /*0018*/ 	.word	0x00000000
	.align		4
        /*001c*/ 	.word	0xfffffffd
	.align		4
        /*0020*/ 	.word	0x00000000
	.align		4
        /*0024*/ 	.word	0xfffffffc


//--------------------- .nv.constant4             --------------------------
	.section	.nv.constant4,"a",@progbits
	.align	8
	.align		8
.nv.constant4:
        /*0000*/ 	.dword	precalc_xorwow_matrix
	.align		8
        /*0008*/ 	.dword	precalc_xorwow_offset_matrix
	.align		8
        /*0010*/ 	.dword	mrg32k3aM1
	.align		8
        /*0018*/ 	.dword	mrg32k3aM2
	.align		8
        /*0020*/ 	.dword	mrg32k3aM1SubSeq
	.align		8
        /*0028*/ 	.dword	mrg32k3aM2SubSeq
	.align		8
        /*0030*/ 	.dword	mrg32k3aM1Seq
	.align		8
        /*0038*/ 	.dword	mrg32k3aM2Seq
	.align		8
        /*0040*/ 	.dword	_ZN34_INTERNAL_1e713744_4_k_cu_686086e44cuda3std3__45__cpo5beginE
	.align		8
        /*0048*/ 	.dword	_ZN34_INTERNAL_1e713744_4_k_cu_686086e44cuda3std3__45__cpo3endE
	.align		8
        /*0050*/ 	.dword	_ZN34_INTERNAL_1e713744_4_k_cu_686086e44cuda3std3__45__cpo6cbeginE
	.align		8
        /*0058*/ 	.dword	_ZN34_INTERNAL_1e713744_4_k_cu_686086e44cuda3std3__45__cpo4cendE
	.align		8
        /*0060*/ 	.dword	_ZN34_INTERNAL_1e713744_4_k_cu_686086e44cuda3std3__45__cpo6rbeginE
	.align		8
        /*0068*/ 	.dword	_ZN34_INTERNAL_1e713744_4_k_cu_686086e44cuda3std3__45__cpo4rendE
	.align		8
        /*0070*/ 	.dword	_ZN34_INTERNAL_1e713744_4_k_cu_686086e44cuda3std3__45__cpo7crbeginE
	.align		8
        /*0078*/ 	.dword	_ZN34_INTERNAL_1e713744_4_k_cu_686086e44cuda3std3__45__cpo5crendE
	.align		8
        /*0080*/ 	.dword	_ZN34_INTERNAL_1e713744_4_k_cu_686086e44cuda3std3__436_GLOBAL__N__1e713744_4_k_cu_686086e46ignoreE
	.align		8
        /*0088*/ 	.dword	_ZN34_INTERNAL_1e713744_4_k_cu_686086e44cuda3std3__419piecewise_constructE
	.align		8
        /*0090*/ 	.dword	_ZN34_INTERNAL_1e713744_4_k_cu_686086e44cuda3std3__48in_placeE
	.align		8
        /*0098*/ 	.dword	_ZN34_INTERNAL_1e713744_4_k_cu_686086e44cuda3std3__420unreachable_sentinelE
	.align		8
        /*00a0*/ 	.dword	_ZN34_INTERNAL_1e713744_4_k_cu_686086e44cuda3std3__47nulloptE
	.align		8
        /*00a8*/ 	.dword	_ZN34_INTERNAL_1e713744_4_k_cu_686086e44cuda3std3__48unexpectE
	.align		8
        /*00b0*/ 	.dword	_ZN34_INTERNAL_1e713744_4_k_cu_686086e44cuda3std6ranges3__45__cpo4swapE
	.align		8
        /*00b8*/ 	.dword	_ZN34_INTERNAL_1e713744_4_k_cu_686086e44cuda3std6ranges3__45__cpo9iter_moveE
	.align		8
        /*00c0*/ 	.dword	_ZN34_INTERNAL_1e713744_4_k_cu_686086e44cuda3std6ranges3__45__cpo5beginE
	.align		8
        /*00c8*/ 	.dword	_ZN34_INTERNAL_1e713744_4_k_cu_686086e44cuda3std6ranges3__45__cpo3endE
	.align		8
        /*00d0*/ 	.dword	_ZN34_INTERNAL_1e713744_4_k_cu_686086e44cuda3std6ranges3__45__cpo6cbeginE
	.align		8
        /*00d8*/ 	.dword	_ZN34_INTERNAL_1e713744_4_k_cu_686086e44cuda3std6ranges3__45__cpo4cendE
	.align		8
        /*00e0*/ 	.dword	_ZN34_INTERNAL_1e713744_4_k_cu_686086e44cuda3std6ranges3__45__cpo7advanceE
	.align		8
        /*00e8*/ 	.dword	_ZN34_INTERNAL_1e713744_4_k_cu_686086e44cuda3std6ranges3__45__cpo9iter_swapE
	.align		8
        /*00f0*/ 	.dword	_ZN34_INTERNAL_1e713744_4_k_cu_686086e44cuda3std6ranges3__45__cpo4nextE
	.align		8
        /*00f8*/ 	.dword	_ZN34_INTERNAL_1e713744_4_k_cu_686086e44cuda3std6ranges3__45__cpo4prevE
	.align		8
        /*0100*/ 	.dword	_ZN34_INTERNAL_1e713744_4_k_cu_686086e44cuda3std6ranges3__45__cpo4dataE
	.align		8
        /*0108*/ 	.dword	_ZN34_INTERNAL_1e713744_4_k_cu_686086e44cuda3std6ranges3__45__cpo5cdataE
	.align		8
        /*0110*/ 	.dword	_ZN34_INTERNAL_1e713744_4_k_cu_686086e44cuda3std6ranges3__45__cpo4sizeE
	.align		8
        /*0118*/ 	.dword	_ZN34_INTERNAL_1e713744_4_k_cu_686086e44cuda3std6ranges3__45__cpo5ssizeE
	.align		8
        /*0120*/ 	.dword	_ZN34_INTERNAL_1e713744_4_k_cu_686086e44cuda3std6ranges3__45__cpo8distanceE
	.align		8
        /*0128*/ 	.dword	_ZN34_INTERNAL_1e713744_4_k_cu_686086e46thrust24THRUST_300001_SM_1000_NS8cuda_cub3parE
	.align		8
        /*0130*/ 	.dword	_ZN34_INTERNAL_1e713744_4_k_cu_686086e46thrust24THRUST_300001_SM_1000_NS8cuda_cub10par_nosyncE
	.align		8
        /*0138*/ 	.dword	_ZN34_INTERNAL_1e713744_4_k_cu_686086e46thrust24THRUST_300001_SM_1000_NS6system6detail10sequential3seqE
	.align		8
        /*0140*/ 	.dword	_ZN34_INTERNAL_1e713744_4_k_cu_686086e46thrust24THRUST_300001_SM_1000_NS6system3cpp3parE
	.align		8
        /*0148*/ 	.dword	_ZN34_INTERNAL_1e713744_4_k_cu_686086e46thrust24THRUST_300001_SM_1000_NS12placeholders2_1E
	.align		8
        /*0150*/ 	.dword	_ZN34_INTERNAL_1e713744_4_k_cu_686086e46thrust24THRUST_300001_SM_1000_NS12placeholders2_2E
	.align		8
        /*0158*/ 	.dword	_ZN34_INTERNAL_1e713744_4_k_cu_686086e46thrust24THRUST_300001_SM_1000_NS12placeholders2_3E
	.align		8
        /*0160*/ 	.dword	_ZN34_INTERNAL_1e713744_4_k_cu_686086e46thrust24THRUST_300001_SM_1000_NS12placeholders2_4E
	.align		8
        /*0168*/ 	.dword	_ZN34_INTERNAL_1e713744_4_k_cu_686086e46thrust24THRUST_300001_SM_1000_NS12placeholders2_5E
	.align		8
        /*0170*/ 	.dword	_ZN34_INTERNAL_1e713744_4_k_cu_686086e46thrust24THRUST_300001_SM_1000_NS12placeholders2_6E
	.align		8
        /*0178*/ 	.dword	_ZN34_INTERNAL_1e713744_4_k_cu_686086e46thrust24THRUST_300001_SM_1000_NS12placeholders2_7E
	.align		8
        /*0180*/ 	.dword	_ZN34_INTERNAL_1e713744_4_k_cu_686086e46thrust24THRUST_300001_SM_1000_NS12placeholders2_8E
	.align		8
        /*0188*/ 	.dword	_ZN34_INTERNAL_1e713744_4_k_cu_686086e46thrust24THRUST_300001_SM_1000_NS12placeholders2_9E
	.align		8
        /*0190*/ 	.dword	_ZN34_INTERNAL_1e713744_4_k_cu_686086e46thrust24THRUST_300001_SM_1000_NS12placeholders3_10E
	.align		8
        /*0198*/ 	.dword	_ZN34_INTERNAL_1e713744_4_k_cu_686086e46thrust24THRUST_300001_SM_1000_NS3seqE
	.align		8
        /*01a0*/ 	.dword	_ZN34_INTERNAL_1e713744_4_k_cu_686086e46thrust24THRUST_300001_SM_1000_NS6deviceE
	.align		8
        /*01a8*/ 	.dword	$str
	.align		8
        /*01b0*/ 	.dword	$str$3
	.align		8
        /*01b8*/ 	.dword	$str$4
	.align		8
        /*01c0*/ 	.dword	$str$5
	.align		8
        /*01c8*/ 	.dword	$str$6
	.align		8
        /*01d0*/ 	.dword	vprintf


//--------------------- .nv.constant3             --------------------------
	.section	.nv.constant3,"a",@progbits
	.align	8
.nv.constant3:
	.type		__cr_lgamma_table,@object
	.size		__cr_lgamma_table,(.L_8 - __cr_lgamma_table)
__cr_lgamma_table:
        /*0000*/ 	.byte	0x00, 0x00, 0x00, 0x00, 0x00, 0x00, 0x00, 0x00, 0x00, 0x00, 0x00, 0x00, 0x00, 0x00, 0x00, 0x00
        /*0010*/ 	.byte	0xef, 0x39, 0xfa, 0xfe, 0x42, 0x2e, 0xe6, 0x3f, 0x02, 0x20, 0x2a, 0xfa, 0x0b, 0xab, 0xfc, 0x3f
        /*0020*/ 	.byte	0xf9, 0x2c, 0x92, 0x7c, 0xa7, 0x6c, 0x09, 0x40, 0xc9, 0x79, 0x44, 0x3c, 0x64, 0x26, 0x13, 0x40
        /*0030*/ 	.byte	0xca, 0x01, 0xcf, 0x3a, 0x27, 0x51, 0x1a, 0x40, 0x30, 0xcc, 0x2d, 0xf3, 0xe1, 0x0c, 0x21, 0x40
        /*0040*/ 	.byte	0x0d, 0xb7, 0xfc, 0x82, 0x8e, 0x35, 0x25, 0x40
.L_8:


//--------------------- .text._ZN3cub18CUB_300001_SM_10006detail11EmptyKernelIvEEvv --------------------------
	.section	.text._ZN3cub18CUB_300001_SM_10006detail11EmptyKernelIvEEvv,"ax",@progbits
	.align	128
        .global         _ZN3cub18CUB_300001_SM_10006detail11EmptyKernelIvEEvv
        .type           _ZN3cub18CUB_300001_SM_10006detail11EmptyKernelIvEEvv,@function
        .size           _ZN3cub18CUB_300001_SM_10006detail11EmptyKernelIvEEvv,(.L_x_15 - _ZN3cub18CUB_300001_SM_10006detail11EmptyKernelIvEEvv)
        .other          _ZN3cub18CUB_300001_SM_10006detail11EmptyKernelIvEEvv,@"STO_CUDA_ENTRY STV_DEFAULT"
_ZN3cub18CUB_300001_SM_10006detail11EmptyKernelIvEEvv:
.text._ZN3cub18CUB_300001_SM_10006detail11EmptyKernelIvEEvv:
[----:B------:R-:W-:Y:S01]  /*0000*/  LDC R1, c[0x0][0x37c] ;  /* 0x0000df00ff017b82 */ /* 0x000fe20000000800 */
[----:B------:R-:W-:Y:S05]  /*0010*/  EXIT ;  /* 0x000000000000794d */ /* 0x000fea0003800000 */
.L_x_0:
[----:B------:R-:W-:-:S00]  /*0020*/  BRA `(.L_x_0) ;  /* 0xfffffffc00fc7947 */ /* 0x000fc0000383ffff */
[----:B------:R-:W-:-:S00]  /*0030*/  NOP ;  /* 0x0000000000007918 */ /* 0x000fc00000000000 */
        /* <DEDUP_REMOVED lines=12> */
.L_x_15:


//--------------------- .text._Z17nlminLvectSimplex7DMatrixiPdS0_S0_PS0_S1_diP17curandStateXORWOWS0_ --------------------------
	.section	.text._Z17nlminLvectSimplex7DMatrixiPdS0_S0_PS0_S1_diP17curandStateXORWOWS0_,"ax",@progbits
	.align	128
        .global         _Z17nlminLvectSimplex7DMatrixiPdS0_S0_PS0_S1_diP17curandStateXORWOWS0_
        .type           _Z17nlminLvectSimplex7DMatrixiPdS0_S0_PS0_S1_diP17curandStateXORWOWS0_,@function
        .size           _Z17nlminLvectSimplex7DMatrixiPdS0_S0_PS0_S1_diP17curandStateXORWOWS0_,(.L_x_16 - _Z17nlminLvectSimplex7DMatrixiPdS0_S0_PS0_S1_diP17curandStateXORWOWS0_)
        .other          _Z17nlminLvectSimplex7DMatrixiPdS0_S0_PS0_S1_diP17curandStateXORWOWS0_,@"STO_CUDA_ENTRY STV_DEFAULT"
_Z17nlminLvectSimplex7DMatrixiPdS0_S0_PS0_S1_diP17curandStateXORWOWS0_:
.text._Z17nlminLvectSimplex7DMatrixiPdS0_S0_PS0_S1_diP17curandStateXORWOWS0_:
[----:B------:R-:W0:Y:S01]  /*0000*/  LDC R1, c[0x0][0x37c] ;  /* 0x0000df00ff017b82 */ /* 0x000e220000000800 */
[----:B------:R-:W1:Y:S07]  /*0010*/  S2R R0, SR_TID.X ;  /* 0x0000000000007919 */ /* 0x000e6e0000002100 */
[----:B------:R-:W2:Y:S01]  /*0020*/  LDC.64 R2, c[0x0][0x3d0] ;  /* 0x0000f400ff027b82 */ /* 0x000ea20000000a00 */
[----:B------:R-:W1:Y:S01]  /*0030*/  LDCU UR6, c[0x0][0x360] ;  /* 0x00006c00ff0677ac */ /* 0x000e620008000800 */
[----:B------:R-:W-:Y:S01]  /*0040*/  IMAD.MOV.U32 R4, RZ, RZ, 0x2abc4dd5 ;  /* 0x2abc4dd5ff047424 */ /* 0x000fe200078e00ff */
[----:B------:R-:W1:Y:S01]  /*0050*/  S2R R5, SR_TID.Y ;  /* 0x0000000000057919 */ /* 0x000e620000002200 */
[----:B------:R-:W-:Y:S01]  /*0060*/  IMAD.MOV.U32 R6, RZ, RZ, 0x455f2458 ;  /* 0x455f2458ff067424 */ /* 0x000fe200078e00ff */
[----:B------:R-:W3:Y:S01]  /*0070*/  LDCU.64 UR4, c[0x0][0x358] ;  /* 0x00006b00ff0477ac */ /* 0x000ee20008000a00 */
[----:B------:R-:W-:Y:S01]  /*0080*/  IMAD.MOV.U32 R7, RZ, RZ, -0x75bd8fc ;  /* 0xf8a42704ff077424 */ /* 0x000fe200078e00ff */
[----:B------:R-:W-:Y:S01]  /*0090*/  BSSY.RECONVERGENT B0, `(.L_x_1) ;  /* 0x00000e1000007945 */ /* 0x000fe20003800200 */
[----:B------:R-:W-:Y:S01]  /*00a0*/  IMAD.MOV.U32 R8, RZ, RZ, -0x23270784 ;  /* 0xdcd8f87cff087424 */ /* 0x000fe200078e00ff */
[----:B------:R-:W-:Y:S01]  /*00b0*/  CS2R R10, SRZ ;  /* 0x00000000000a7805 */ /* 0x000fe2000001ff00 */
[----:B------:R-:W-:Y:S01]  /*00c0*/  IMAD.MOV.U32 R9, RZ, RZ, 0x511db0d6 ;  /* 0x511db0d6ff097424 */ /* 0x000fe200078e00ff */
[----:B-1----:R-:W-:Y:S01]  /*00d0*/  IADD3 R0, PT, PT, R0, UR6, R5 ;  /* 0x0000000600007c10 */ /* 0x002fe2000fffe005 */
[----:B------:R-:W-:-:S04]  /*00e0*/  IMAD.MOV.U32 R5, RZ, RZ, 0x58213ed2 ;  /* 0x58213ed2ff057424 */ /* 0x000fc800078e00ff */
[----:B--2---:R-:W-:-:S05]  /*00f0*/  IMAD.WIDE.U32 R2, R0, 0x30, R2 ;  /* 0x0000003000027825 */ /* 0x004fca00078e0002 */
[----:B---3--:R1:W-:Y:S04]  /*0100*/  STG.E.64 desc[UR4][R2.64], R4 ;  /* 0x0000000402007986 */ /* 0x0083e8000c101b04 */
[----:B------:R1:W-:Y:S04]  /*0110*/  STG.E.64 desc[UR4][R2.64+0x8], R6 ;  /* 0x0000080602007986 */ /* 0x0003e8000c101b04 */
[----:B0-----:R1:W-:Y:S02]  /*0120*/  STG.E.64 desc[UR4][R2.64+0x10], R8 ;  /* 0x0000100802007986 */ /* 0x0013e4000c101b04 */
.L_x_7:
[----:B01----:R-:W-:Y:S01]  /*0130*/  LOP3.LUT R2, R0, 0x3, RZ, 0xc0, !PT ;  /* 0x0000000300027812 */ /* 0x003fe200078ec0ff */
[----:B------:R-:W-:Y:S03]  /*0140*/  BSSY.RECONVERGENT B1, `(.L_x_2) ;  /* 0x00000cf000017945 */ /* 0x000fe60003800200 */
[----:B------:R-:W-:-:S04]  /*0150*/  ISETP.NE.U32.AND P0, PT, R2, RZ, PT ;  /* 0x000000ff0200720c */ /* 0x000fc80003f05070 */
[----:B------:R-:W-:-:S13]  /*0160*/  ISETP.NE.AND.EX P0, PT, RZ, RZ, PT, P0 ;  /* 0x000000ffff00720c */ /* 0x000fda0003f05300 */
[----:B------:R-:W-:Y:S05]  /*0170*/  @!P0 BRA `(.L_x_3) ;  /* 0x0000000c002c8947 */ /* 0x000fea0003800000 */
[----:B------:R-:W0:Y:S01]  /*0180*/  LDC.64 R6, c[0x4][RZ] ;  /* 0x01000000ff067b82 */ /* 0x000e220000000a00 */
[----:B------:R-:W-:Y:S02]  /*0190*/  IMAD.MOV.U32 R12, RZ, RZ, RZ ;  /* 0x000000ffff0c7224 */ /* 0x000fe400078e00ff */
[----:B0-----:R-:W-:-:S07]  /*01a0*/  IMAD.WIDE.U32 R6, R10, 0xc80, R6 ;  /* 0x00000c800a067825 */ /* 0x001fce00078e0006 */
.L_x_6:
[----:B0-----:R-:W-:Y:S01]  /*01b0*/  IMAD.MOV.U32 R13, RZ, RZ, RZ ;  /* 0x000000ffff0d7224 */ /* 0x001fe200078e00ff */
[----:B------:R-:W-:Y:S01]  /*01c0*/  CS2R R2, SRZ ;  /* 0x0000000000027805 */ /* 0x000fe2000001ff00 */
[----:B------:R-:W-:Y:S01]  /*01d0*/  IMAD.MOV.U32 R15, RZ, RZ, RZ ;  /* 0x000000ffff0f7224 */ /* 0x000fe200078e00ff */
[----:B------:R-:W-:-:S07]  /*01e0*/  CS2R R4, SRZ ;  /* 0x0000000000047805 */ /* 0x000fce000001ff00 */
.L_x_5:
[----:B------:R-:W0:Y:S01]  /*01f0*/  S2R R14, SR_TID.X ;  /* 0x00000000000e7919 */ /* 0x000e220000002100 */
[----:B------:R-:W1:Y:S01]  /*0200*/  LDC.64 R8, c[0x0][0x3d0] ;  /* 0x0000f400ff087b82 */ /* 0x000e620000000a00 */
[----:B------:R-:W0:Y:S02]  /*0210*/  S2R R17, SR_TID.Y ;  /* 0x0000000000117919 */ /* 0x000e240000002200 */
[----:B0-----:R-:W-:-:S05]  /*0220*/  IADD3 R17, PT, PT, R14, UR6, R17 ;  /* 0x000000060e117c10 */ /* 0x001fca000fffe011 */
[----:B-1----:R-:W-:-:S04]  /*0230*/  IMAD.WIDE.U32 R8, R17, 0x30, R8 ;  /* 0x0000003011087825 */ /* 0x002fc800078e0008 */
[----:B------:R-:W-:-:S05]  /*0240*/  IMAD.WIDE.U32 R8, R15, 0x4, R8 ;  /* 0x000000040f087825 */ /* 0x000fca00078e0008 */
[----:B------:R0:W5:Y:S01]  /*0250*/  LDG.E R16, desc[UR4][R8.64+0x4] ;  /* 0x0000040408107981 */ /* 0x000162000c1e1900 */
[----:B------:R-:W-:-:S07]  /*0260*/  IMAD.MOV.U32 R17, RZ, RZ, RZ ;  /* 0x000000ffff117224 */ /* 0x000fce00078e00ff */
.L_x_4:
[----:B-----5:R-:W-:Y:S01]  /*0270*/  SHF.R.U32.HI R24, RZ, R17, R16 ;  /* 0x00000011ff187219 */ /* 0x020fe20000011610 */
[----:B0-----:R-:W-:-:S03]  /*0280*/  IMAD.SHL.U32 R8, R15, 0x20, RZ ;  /* 0x000000200f087824 */ /* 0x001fc600078e00ff */
[----:B------:R-:W-:Y:S01]  /*0290*/  LOP3.LUT R9, R24, 0x1, RZ, 0xc0, !PT ;  /* 0x0000000118097812 */ /* 0x000fe200078ec0ff */
[----:B------:R-:W-:-:S03]  /*02a0*/  IMAD.IADD R8, R8, 0x1, R17 ;  /* 0x0000000108087824 */ /* 0x000fc600078e0211 */
[----:B------:R-:W-:Y:S01]  /*02b0*/  ISETP.NE.U32.AND P0, PT, R9, 0x1, PT ;  /* 0x000000010900780c */ /* 0x000fe20003f05070 */
[----:B------:R-:W-:-:S03]  /*02c0*/  IMAD R9, R8, 0x5, RZ ;  /* 0x0000000508097824 */ /* 0x000fc600078e02ff */
[----:B------:R-:W-:Y:S01]  /*02d0*/  R2P PR, R24, 0x7e ;  /* 0x0000007e18007804 */ /* 0x000fe20000000000 */
[----:B------:R-:W-:-:S08]  /*02e0*/  IMAD.WIDE.U32 R8, R9, 0x4, R6 ;  /* 0x0000000409087825 */ /* 0x000fd000078e0006 */
[----:B------:R-:W2:Y:S04]  /*02f0*/  @!P0 LDG.E R18, desc[UR4][R8.64] ;  /* 0x0000000408128981 */ /* 0x000ea8000c1e1900 */
[----:B------:R-:W3:Y:S04]  /*0300*/  @P1 LDG.E R22, desc[UR4][R8.64+0x14] ;  /* 0x0000140408161981 */ /* 0x000ee8000c1e1900 */
[----:B------:R-:W4:Y:S04]  /*0310*/  @!P0 LDG.E R20, desc[UR4][R8.64+0x10] ;  /* 0x0000100408148981 */ /* 0x000f28000c1e1900 */
[----:B------:R-:W4:Y:S04]  /*0320*/  @P2 LDG.E R28, desc[UR4][R8.64+0x28] ;  /* 0x00002804081c2981 */ /* 0x000f28000c1e1900 */
[----:B------:R-:W4:Y:S04]  /*0330*/  @P1 LDG.E R26, desc[UR4][R8.64+0x24] ;  /* 0x00002404081a1981 */ /* 0x000f28000c1e1900 */
[----:B------:R-:W4:Y:S04]  /*0340*/  @P3 LDG.E R21, desc[UR4][R8.64+0x3c] ;  /* 0x00003c0408153981 */ /* 0x000f28000c1e1900 */
[----:B------:R-:W4:Y:S04]  /*0350*/  @P2 LDG.E R19, desc[UR4][R8.64+0x38] ;  /* 0x0000380408132981 */ /* 0x000f28000c1e1900 */
[----:B------:R-:W4:Y:S04]  /*0360*/  @P4 LDG.E R23, desc[UR4][R8.64+0x50] ;  /* 0x0000500408174981 */ /* 0x000f28000c1e1900 */
[----:B------:R-:W4:Y:S01]  /*0370*/  @P1 LDG.E R25, desc[UR4][R8.64+0x20] ;  /* 0x0000200408191981 */ /* 0x000f22000c1e1900 */
[----:B--2---:R-:W-:-:S03]  /*0380*/  @!P0 LOP3.LUT R13, R13, R18, RZ, 0x3c, !PT ;  /* 0x000000120d0d8212 */ /* 0x004fc600078e3cff */
[----:B------:R-:W2:Y:S01]  /*0390*/  @!P0 LDG.E R18, desc[UR4][R8.64+0x8] ;  /* 0x0000080408128981 */ /* 0x000ea2000c1e1900 */
[----:B---3--:R-:W-:-:S03]  /*03a0*/  @P1 LOP3.LUT R13, R13, R22, RZ, 0x3c, !PT ;  /* 0x000000160d0d1212 */ /* 0x008fc600078e3cff */
[----:B------:R-:W3:Y:S01]  /*03b0*/  @P3 LDG.E R22, desc[UR4][R8.64+0x4c] ;  /* 0x00004c0408163981 */ /* 0x000ee2000c1e1900 */
[----:B----4-:R-:W-:-:S03]  /*03c0*/  @!P0 LOP3.LUT R3, R3, R20, RZ, 0x3c, !PT ;  /* 0x0000001403038212 */ /* 0x010fc600078e3cff */
[----:B------:R-:W4:Y:S01]  /*03d0*/  @P1 LDG.E R20, desc[UR4][R8.64+0x1c] ;  /* 0x00001c0408141981 */ /* 0x000f22000c1e1900 */
[----:B------:R-:W-:Y:S02]  /*03e0*/  @P2 LOP3.LUT R13, R13, R28, RZ, 0x3c, !PT ;  /* 0x0000001c0d0d2212 */ /* 0x000fe400078e3cff */
[----:B------:R-:W-:Y:S02]  /*03f0*/  @P1 LOP3.LUT R3, R3, R26, RZ, 0x3c, !PT ;  /* 0x0000001a03031212 */ /* 0x000fe400078e3cff */
[----:B------:R-:W4:Y:S01]  /*0400*/  @P5 LDG.E R26, desc[UR4][R8.64+0x64] ;  /* 0x00006404081a5981 */ /* 0x000f22000c1e1900 */
[----:B------:R-:W-:-:S03]  /*0410*/  @P3 LOP3.LUT R13, R13, R21, RZ, 0x3c, !PT ;  /* 0x000000150d0d3212 */ /* 0x000fc600078e3cff */
[----:B------:R-:W4:Y:S01]  /*0420*/  @!P0 LDG.E R21, desc[UR4][R8.64+0xc] ;  /* 0x00000c0408158981 */ /* 0x000f22000c1e1900 */
[----:B------:R-:W-:-:S03]  /*0430*/  @P2 LOP3.LUT R3, R3, R19, RZ, 0x3c, !PT ;  /* 0x0000001303032212 */ /* 0x000fc600078e3cff */
[----:B------:R-:W4:Y:S01]  /*0440*/  @!P0 LDG.E R19, desc[UR4][R8.64+0x4] ;  /* 0x0000040408138981 */ /* 0x000f22000c1e1900 */
[----:B------:R-:W-:-:S03]  /*0450*/  @P4 LOP3.LUT R13, R13, R23, RZ, 0x3c, !PT ;  /* 0x000000170d0d4212 */ /* 0x000fc600078e3cff */
[----:B------:R-:W4:Y:S01]  /*0460*/  @P1 LDG.E R23, desc[UR4][R8.64+0x18] ;  /* 0x0000180408171981 */ /* 0x000f22000c1e1900 */
[----:B--2---:R-:W-:-:S03]  /*0470*/  @!P0 LOP3.LUT R5, R5, R18, RZ, 0x3c, !PT ;  /* 0x0000001205058212 */ /* 0x004fc600078e3cff */
[----:B------:R-:W2:Y:S01]  /*0480*/  @P2 LDG.E R18, desc[UR4][R8.64+0x30] ;  /* 0x0000300408122981 */ /* 0x000ea2000c1e1900 */
[----:B---3--:R-:W-:-:S03]  /*0490*/  @P3 LOP3.LUT R3, R3, R22, RZ, 0x3c, !PT ;  /* 0x0000001603033212 */ /* 0x008fc600078e3cff */
[----:B------:R-:W3:Y:S01]  /*04a0*/  @P4 LDG.E R22, desc[UR4][R8.64+0x60] ;  /* 0x0000600408164981 */ /* 0x000ee2000c1e1900 */
[----:B----4-:R-:W-:-:S03]  /*04b0*/  @P1 LOP3.LUT R5, R5, R20, RZ, 0x3c, !PT ;  /* 0x0000001405051212 */ /* 0x010fc600078e3cff */
[----:B------:R-:W4:Y:S01]  /*04c0*/  @P3 LDG.E R20, desc[UR4][R8.64+0x44] ;  /* 0x0000440408143981 */ /* 0x000f22000c1e1900 */
[----:B------:R-:W-:-:S03]  /*04d0*/  @P5 LOP3.LUT R13, R13, R26, RZ, 0x3c, !PT ;  /* 0x0000001a0d0d5212 */ /* 0x000fc600078e3cff */
[----:B------:R-:W4:Y:S01]  /*04e0*/  @P6 LDG.E R26, desc[UR4][R8.64+0x78] ;  /* 0x00007804081a6981 */ /* 0x000f22000c1e1900 */
[----:B------:R-:W-:-:S03]  /*04f0*/  @!P0 LOP3.LUT R2, R2, R21, RZ, 0x3c, !PT ;  /* 0x0000001502028212 */ /* 0x000fc600078e3cff */
[----:B------:R-:W4:Y:S01]  /*0500*/  @P2 LDG.E R21, desc[UR4][R8.64+0x34] ;  /* 0x0000340408152981 */ /* 0x000f22000c1e1900 */
[----:B------:R-:W-:-:S03]  /*0510*/  @!P0 LOP3.LUT R4, R4, R19, RZ, 0x3c, !PT ;  /* 0x0000001304048212 */ /* 0x000fc600078e3cff */
[----:B------:R-:W4:Y:S01]  /*0520*/  @P2 LDG.E R19, desc[UR4][R8.64+0x2c] ;  /* 0x00002c0408132981 */ /* 0x000f22000c1e1900 */
[----:B------:R-:W-:Y:S02]  /*0530*/  @P1 LOP3.LUT R2, R2, R25, RZ, 0x3c, !PT ;  /* 0x0000001902021212 */ /* 0x000fe400078e3cff */
[----:B------:R-:W-:Y:S01]  /*0540*/  @P1 LOP3.LUT R4, R4, R23, RZ, 0x3c, !PT ;  /* 0x0000001704041212 */ /* 0x000fe200078e3cff */
[----:B------:R-:W4:Y:S04]  /*0550*/  @P3 LDG.E R25, desc[UR4][R8.64+0x48] ;  /* 0x0000480408193981 */ /* 0x000f28000c1e1900 */
[----:B------:R-:W4:Y:S01]  /*0560*/  @P3 LDG.E R23, desc[UR4][R8.64+0x40] ;  /* 0x0000400408173981 */ /* 0x000f22000c1e1900 */
[----:B------:R-:W-:Y:S02]  /*0570*/  LOP3.LUT P0, RZ, R24, 0x80, RZ, 0xc0, !PT ;  /* 0x0000008018ff7812 */ /* 0x000fe4000780c0ff */
[----:B--2---:R-:W-:-:S02]  /*0580*/  @P2 LOP3.LUT R5, R5, R18, RZ, 0x3c, !PT ;  /* 0x0000001205052212 */ /* 0x004fc400078e3cff */
[----:B------:R-:W2:Y:S01]  /*0590*/  @P4 LDG.E R18, desc[UR4][R8.64+0x58] ;  /* 0x0000580408124981 */ /* 0x000ea2000c1e1900 */
[----:B---3--:R-:W-:-:S03]  /*05a0*/  @P4 LOP3.LUT R3, R3, R22, RZ, 0x3c, !PT ;  /* 0x0000001603034212 */ /* 0x008fc600078e3cff */
[----:B------:R-:W3:Y:S01]  /*05b0*/  @P5 LDG.E R22, desc[UR4][R8.64+0x74] ;  /* 0x0000740408165981 */ /* 0x000ee2000c1e1900 */
[----:B----4-:R-:W-:-:S03]  /*05c0*/  @P3 LOP3.LUT R5, R5, R20, RZ, 0x3c, !PT ;  /* 0x0000001405053212 */ /* 0x010fc600078e3cff */
[----:B------:R-:W4:Y:S01]  /*05d0*/  @P5 LDG.E R20, desc[UR4][R8.64+0x6c] ;  /* 0x00006c0408145981 */ /* 0x000f22000c1e1900 */
[----:B------:R-:W-:-:S03]  /*05e0*/  @P6 LOP3.LUT R13, R13, R26, RZ, 0x3c, !PT ;  /* 0x0000001a0d0d6212 */ /* 0x000fc600078e3cff */
        /* <DEDUP_REMOVED lines=9> */
[----:B--2---:R-:W-:-:S03]  /*0680*/  @P4 LOP3.LUT R5, R5, R18, RZ, 0x3c, !PT ;  /* 0x0000001205054212 */ /* 0x004fc600078e3cff */
        /* <DEDUP_REMOVED lines=15> */
[----:B--2---:R-:W-:-:S04]  /*0780*/  @P6 LOP3.LUT R5, R5, R18, RZ, 0x3c, !PT ;  /* 0x0000001205056212 */ /* 0x004fc800078e3cff */
[----:B---3--:R-:W-:Y:S02]  /*0790*/  @P0 LOP3.LUT R5, R5, R22, RZ, 0x3c, !PT ;  /* 0x0000001605050212 */ /* 0x008fe400078e3cff */
[----:B----4-:R-:W-:-:S04]  /*07a0*/  @P6 LOP3.LUT R3, R3, R20, RZ, 0x3c, !PT ;  /* 0x0000001403036212 */ /* 0x010fc800078e3cff */
[----:B------:R-:W-:Y:S02]  /*07b0*/  @P0 LOP3.LUT R3, R3, R26, RZ, 0x3c, !PT ;  /* 0x0000001a03030212 */ /* 0x000fe400078e3cff */
[----:B------:R-:W-:Y:S02]  /*07c0*/  @P6 LOP3.LUT R2, R2, R21, RZ, 0x3c, !PT ;  /* 0x0000001502026212 */ /* 0x000fe400078e3cff */
[----:B------:R-:W-:Y:S02]  /*07d0*/  @P6 LOP3.LUT R4, R4, R19, RZ, 0x3c, !PT ;  /* 0x0000001304046212 */ /* 0x000fe400078e3cff */
[----:B------:R-:W-:Y:S02]  /*07e0*/  @P0 LOP3.LUT R2, R2, R25, RZ, 0x3c, !PT ;  /* 0x0000001902020212 */ /* 0x000fe400078e3cff */
[----:B------:R-:W-:Y:S02]  /*07f0*/  @P0 LOP3.LUT R4, R4, R23, RZ, 0x3c, !PT ;  /* 0x0000001704040212 */ /* 0x000fe400078e3cff */
[----:B------:R-:W-:-:S13]  /*0800*/  R2P PR, R24.B1, 0x7f ;  /* 0x0000007f18007804 */ /* 0x000fda0000001000 */
[----:B------:R-:W2:Y:S04]  /*0810*/  @P0 LDG.E R18, desc[UR4][R8.64+0xa0] ;  /* 0x0000a00408120981 */ /* 0x000ea8000c1e1900 */
[----:B------:R-:W3:Y:S04]  /*0820*/  @P1 LDG.E R20, desc[UR4][R8.64+0xb4] ;  /* 0x0000b40408141981 */ /* 0x000ee8000c1e1900 */
[----:B------:R-:W4:Y:S04]  /*0830*/  @P2 LDG.E R26, desc[UR4][R8.64+0xc8] ;  /* 0x0000c804081a2981 */ /* 0x000f28000c1e1900 */
[----:B------:R-:W4:Y:S04]  /*0840*/  @P3 LDG.E R28, desc[UR4][R8.64+0xdc] ;  /* 0x0000dc04081c3981 */ /* 0x000f28000c1e1900 */
[----:B------:R-:W4:Y:S04]  /*0850*/  @P0 LDG.E R19, desc[UR4][R8.64+0xa4] ;  /* 0x0000a40408130981 */ /* 0x000f28000c1e1900 */
[----:B------:R-:W4:Y:S04]  /*0860*/  @P0 LDG.E R22, desc[UR4][R8.64+0xb0] ;  /* 0x0000b00408160981 */ /* 0x000f28000c1e1900 */
[----:B------:R-:W4:Y:S04]  /*0870*/  @P4 LDG.E R25, desc[UR4][R8.64+0xf0] ;  /* 0x0000f00408194981 */ /* 0x000f28000c1e1900 */
[----:B------:R-:W4:Y:S04]  /*0880*/  @P0 LDG.E R21, desc[UR4][R8.64+0xac] ;  /* 0x0000ac0408150981 */ /* 0x000f28000c1e1900 */
[----:B------:R-:W4:Y:S01]  /*0890*/  @P1 LDG.E R23, desc[UR4][R8.64+0xb8] ;  /* 0x0000b80408171981 */ /* 0x000f22000c1e1900 */
[----:B--2---:R-:W-:-:S03]  /*08a0*/  @P0 LOP3.LUT R13, R13, R18, RZ, 0x3c, !PT ;  /* 0x000000120d0d0212 */ /* 0x004fc600078e3cff */
[----:B------:R-:W2:Y:S01]  /*08b0*/  @P1 LDG.E R18, desc[UR4][R8.64+0xbc] ;  /* 0x0000bc0408121981 */ /* 0x000ea2000c1e1900 */
[----:B---3--:R-:W-:-:S03]  /*08c0*/  @P1 LOP3.LUT R13, R13, R20, RZ, 0x3c, !PT ;  /* 0x000000140d0d1212 */ /* 0x008fc600078e3cff */
[----:B------:R-:W3:Y:S01]  /*08d0*/  @P0 LDG.E R20, desc[UR4][R8.64+0xa8] ;  /* 0x0000a80408140981 */ /* 0x000ee2000c1e1900 */
[----:B----4-:R-:W-:-:S03]  /*08e0*/  @P2 LOP3.LUT R13, R13, R26, RZ, 0x3c, !PT ;  /* 0x0000001a0d0d2212 */ /* 0x010fc600078e3cff */
[----:B------:R-:W4:Y:S01]  /*08f0*/  @P5 LDG.E R26, desc[UR4][R8.64+0x104] ;  /* 0x00010404081a5981 */ /* 0x000f22000c1e1900 */
[----:B------:R-:W-:Y:S02]  /*0900*/  @P3 LOP3.LUT R13, R13, R28, RZ, 0x3c, !PT ;  /* 0x0000001c0d0d3212 */ /* 0x000fe400078e3cff */
[----:B------:R-:W-:Y:S02]  /*0910*/  @P0 LOP3.LUT R4, R4, R19, RZ, 0x3c, !PT ;  /* 0x0000001304040212 */ /* 0x000fe400078e3cff */
        /* <DEDUP_REMOVED lines=9> */
[----:B---3--:R-:W-:-:S03]  /*09b0*/  @P0 LOP3.LUT R5, R5, R20, RZ, 0x3c, !PT ;  /* 0x0000001405050212 */ /* 0x008fc600078e3cff */
[----:B------:R-:W3:Y:S01]  /*09c0*/  @P1 LDG.E R20, desc[UR4][R8.64+0xc4] ;  /* 0x0000c40408141981 */ /* 0x000ee2000c1e1900 */
[----:B--2---:R-:W-:-:S03]  /*09d0*/  @P1 LOP3.LUT R5, R5, R18, RZ, 0x3c, !PT ;  /* 0x0000001205051212 */ /* 0x004fc600078e3cff */
[----:B------:R-:W2:Y:S01]  /*09e0*/  @P3 LDG.E R18, desc[UR4][R8.64+0xe4] ;  /* 0x0000e40408123981 */ /* 0x000ea2000c1e1900 */
[----:B------:R-:W-:Y:S02]  /*09f0*/  LOP3.LUT P0, RZ, R24, 0x8000, RZ, 0xc0, !PT ;  /* 0x0000800018ff7812 */ /* 0x000fe4000780c0ff */
[----:B----4-:R-:W-:Y:S01]  /*0a00*/  @P5 LOP3.LUT R13, R13, R26, RZ, 0x3c, !PT ;  /* 0x0000001a0d0d5212 */ /* 0x010fe200078e3cff */
[----:B------:R-:W4:Y:S04]  /*0a10*/  @P2 LDG.E R24, desc[UR4][R8.64+0xd8] ;  /* 0x0000d80408182981 */ /* 0x000f28000c1e1900 */
[----:B------:R-:W4:Y:S01]  /*0a20*/  @P6 LDG.E R26, desc[UR4][R8.64+0x118] ;  /* 0x00011804081a6981 */ /* 0x000f22000c1e1900 */
[----:B------:R-:W-:Y:S02]  /*0a30*/  @P1 LOP3.LUT R2, R2, R19, RZ, 0x3c, !PT ;  /* 0x0000001302021212 */ /* 0x000fe400078e3cff */
[----:B------:R-:W-:Y:S01]  /*0a40*/  @P2 LOP3.LUT R5, R5, R22, RZ, 0x3c, !PT ;  /* 0x0000001605052212 */ /* 0x000fe200078e3cff */
[----:B------:R-:W4:Y:S04]  /*0a50*/  @P3 LDG.E R19, desc[UR4][R8.64+0xe8] ;  /* 0x0000e80408133981 */ /* 0x000f28000c1e1900 */
[----:B------:R-:W4:Y:S01]  /*0a60*/  @P4 LDG.E R22, desc[UR4][R8.64+0xf8] ;  /* 0x0000f80408164981 */ /* 0x000f22000c1e1900 */
[----:B------:R-:W-:-:S03]  /*0a70*/  @P2 LOP3.LUT R4, R4, R21, RZ, 0x3c, !PT ;  /* 0x0000001504042212 */ /* 0x000fc600078e3cff */
[----:B------:R-:W4:Y:S01]  /*0a80*/  @P4 LDG.E R21, desc[UR4][R8.64+0xf4] ;  /* 0x0000f40408154981 */ /* 0x000f22000c1e1900 */
[----:B------:R-:W-:-:S03]  /*0a90*/  @P2 LOP3.LUT R2, R2, R23, RZ, 0x3c, !PT ;  /* 0x0000001702022212 */ /* 0x000fc600078e3cff */
[----:B------:R-:W4:Y:S01]  /*0aa0*/  @P4 LDG.E R23, desc[UR4][R8.64+0xfc] ;  /* 0x0000fc0408174981 */ /* 0x000f22000c1e1900 */
[----:B------:R-:W-:-:S03]  /*0ab0*/  @P3 LOP3.LUT R4, R4, R25, RZ, 0x3c, !PT ;  /* 0x0000001904043212 */ /* 0x000fc600078e3cff */
[----:B------:R-:W4:Y:S04]  /*0ac0*/  @P5 LDG.E R25, desc[UR4][R8.64+0x108] ;  /* 0x0001080408195981 */ /* 0x000f28000c1e1900 */
[----:B------:R-:W4:Y:S01]  /*0ad0*/  @P0 LDG.E R27, desc[UR4][R8.64+0x138] ;  /* 0x00013804081b0981 */ /* 0x000f22000c1e1900 */
[----:B---3--:R-:W-:-:S03]  /*0ae0*/  @P1 LOP3.LUT R3, R3, R20, RZ, 0x3c, !PT ;  /* 0x0000001403031212 */ /* 0x008fc600078e3cff */
[----:B------:R-:W3:Y:S01]  /*0af0*/  @P3 LDG.E R20, desc[UR4][R8.64+0xec] ;  /* 0x0000ec0408143981 */ /* 0x000ee2000c1e1900 */
[----:B--2---:R-:W-:-:S03]  /*0b00*/  @P3 LOP3.LUT R5, R5, R18, RZ, 0x3c, !PT ;  /* 0x0000001205053212 */ /* 0x004fc600078e3cff */
[----:B------:R-:W2:Y:S01]  /*0b10*/  @P5 LDG.E R18, desc[UR4][R8.64+0x10c] ;  /* 0x00010c0408125981 */ /* 0x000ea2000c1e1900 */
        /* <DEDUP_REMOVED lines=22> */
[----:B------:R-:W-:-:S05]  /*0c80*/  VIADD R17, R17, 0x10 ;  /* 0x0000001011117836 */ /* 0x000fca0000000000 */
[----:B------:R-:W-:Y:S02]  /*0c90*/  ISETP.NE.AND P1, PT, R17, 0x20, PT ;  /* 0x000000201100780c */ /* 0x000fe40003f25270 */
[----:B------:R-:W-:Y:S02]  /*0ca0*/  @P5 LOP3.LUT R2, R2, R19, RZ, 0x3c, !PT ;  /* 0x0000001302025212 */ /* 0x000fe400078e3cff */
[----:B------:R-:W-:Y:S02]  /*0cb0*/  @P6 LOP3.LUT R4, R4, R21, RZ, 0x3c, !PT ;  /* 0x0000001504046212 */ /* 0x000fe400078e3cff */
[----:B------:R-:W-:Y:S02]  /*0cc0*/  @P6 LOP3.LUT R5, R5, R22, RZ, 0x3c, !PT ;  /* 0x0000001605056212 */ /* 0x000fe400078e3cff */
[----:B------:R-:W-:Y:S02]  /*0cd0*/  @P6 LOP3.LUT R2, R2, R23, RZ, 0x3c, !PT ;  /* 0x0000001702026212 */ /* 0x000fe400078e3cff */
[----:B------:R-:W-:-:S02]  /*0ce0*/  @P0 LOP3.LUT R4, R4, R25, RZ, 0x3c, !PT ;  /* 0x0000001904040212 */ /* 0x000fc400078e3cff */
[----:B------:R-:W-:Y:S02]  /*0cf0*/  @P0 LOP3.LUT R2, R2, R27, RZ, 0x3c, !PT ;  /* 0x0000001b02020212 */ /* 0x000fe400078e3cff */
[----:B---3--:R-:W-:-:S04]  /*0d00*/  @P5 LOP3.LUT R3, R3, R20, RZ, 0x3c, !PT ;  /* 0x0000001403035212 */ /* 0x008fc800078e3cff */
[----:B--2---:R-:W-:Y:S02]  /*0d10*/  @P6 LOP3.LUT R3, R3, R18, RZ, 0x3c, !PT ;  /* 0x0000001203036212 */ /* 0x004fe400078e3cff */
[----:B----4-:R-:W-:Y:S02]  /*0d20*/  @P0 LOP3.LUT R5, R5, R24, RZ, 0x3c, !PT ;  /* 0x0000001805050212 */ /* 0x010fe400078e3cff */
[----:B------:R-:W-:Y:S01]  /*0d30*/  @P0 LOP3.LUT R3, R3, R26, RZ, 0x3c, !PT ;  /* 0x0000001a03030212 */ /* 0x000fe200078e3cff */
[----:B------:R-:W-:Y:S06]  /*0d40*/  @P1 BRA `(.L_x_4) ;  /* 0xfffffff400481947 */ /* 0x000fec000383ffff */
[----:B------:R-:W-:-:S05]  /*0d50*/  VIADD R15, R15, 0x1 ;  /* 0x000000010f0f7836 */ /* 0x000fca0000000000 */
[----:B------:R-:W-:-:S13]  /*0d60*/  ISETP.NE.AND P0, PT, R15, 0x5, PT ;  /* 0x000000050f00780c */ /* 0x000fda0003f05270 */
[----:B------:R-:W-:Y:S05]  /*0d70*/  @P0 BRA `(.L_x_5) ;  /* 0xfffffff4001c0947 */ /* 0x000fea000383ffff */
[----:B------:R-:W0:Y:S01]  /*0d80*/  S2R R15, SR_TID.Y ;  /* 0x00000000000f7919 */ /* 0x000e220000002200 */
[----:B------:R-:W1:Y:S01]  /*0d90*/  LDC.64 R8, c[0x0][0x3d0] ;  /* 0x0000f400ff087b82 */ /* 0x000e620000000a00 */
[----:B------:R-:W-:Y:S01]  /*0da0*/  VIADD R12, R12, 0x1 ;  /* 0x000000010c0c7836 */ /* 0x000fe20000000000 */
[----:B0-----:R-:W-:-:S05]  /*0db0*/  IADD3 R15, PT, PT, R14, UR6, R15 ;  /* 0x000000060e0f7c10 */ /* 0x001fca000fffe00f */
[----:B-1----:R-:W-:Y:S01]  /*0dc0*/  IMAD.WIDE.U32 R8, R15, 0x30, R8 ;  /* 0x000000300f087825 */ /* 0x002fe200078e0008 */
[----:B------:R-:W-:-:S04]  /*0dd0*/  LOP3.LUT R15, R0, 0x3, RZ, 0xc0, !PT ;  /* 0x00000003000f7812 */ /* 0x000fc800078ec0ff */
[----:B------:R0:W-:Y:S01]  /*0de0*/  STG.E.64 desc[UR4][R8.64+0x8], R4 ;  /* 0x0000080408007986 */ /* 0x0001e2000c101b04 */
[----:B------:R-:W-:-:S03]  /*0df0*/  ISETP.GE.U32.AND P0, PT, R12, R15, PT ;  /* 0x0000000f0c00720c */ /* 0x000fc60003f06070 */
[----:B------:R0:W-:Y:S04]  /*0e00*/  STG.E.64 desc[UR4][R8.64+0x10], R2 ;  /* 0x0000100208007986 */ /* 0x0001e8000c101b04 */
[----:B------:R0:W-:Y:S06]  /*0e10*/  STG.E desc[UR4][R8.64+0x4], R13 ;  /* 0x0000040d08007986 */ /* 0x0001ec000c101904 */
[----:B------:R-:W-:Y:S05]  /*0e20*/  @!P0 BRA `(.L_x_6) ;  /* 0xfffffff000e08947 */ /* 0x000fea000383ffff */
.L_x_3:
[----:B------:R-:W-:Y:S05]  /*0e30*/  BSYNC.RECONVERGENT B1 ;  /* 0x0000000000017941 */ /* 0x000fea0003800200 */
.L_x_2:
[----:B------:R-:W-:Y:S01]  /*0e40*/  ISETP.GT.U32.AND P0, PT, R0, 0x3, PT ;  /* 0x000000030000780c */ /* 0x000fe20003f04070 */
[----:B------:R-:W-:Y:S01]  /*0e50*/  VIADD R10, R10, 0x1 ;  /* 0x000000010a0a7836 */ /* 0x000fe20000000000 */
[--C-:B------:R-:W-:Y:S02]  /*0e60*/  SHF.R.U64 R0, R0, 0x2, R11.reuse ;  /* 0x0000000200007819 */ /* 0x100fe4000000120b */
[----:B------:R-:W-:Y:S02]  /*0e70*/  ISETP.GT.U32.AND.EX P0, PT, R11, RZ, PT, P0 ;  /* 0x000000ff0b00720c */ /* 0x000fe40003f04100 */
[----:B------:R-:W-:-:S11]  /*0e80*/  SHF.R.U32.HI R11, RZ, 0x2, R11 ;  /* 0x00000002ff0b7819 */ /* 0x000fd6000001160b */
[----:B------:R-:W-:Y:S05]  /*0e90*/  @P0 BRA `(.L_x_7) ;  /* 0xfffffff000a40947 */ /* 0x000fea000383ffff */
[----:B------:R-:W-:Y:S05]  /*0ea0*/  BSYNC.RECONVERGENT B0 ;  /* 0x0000000000007941 */ /* 0x000fea0003800200 */
.L_x_1:
[----:B------:R-:W1:Y:S01]  /*0eb0*/  S2R R0, SR_TID.X ;  /* 0x0000000000007919 */ /* 0x000e620000002100 */
[----:B------:R-:W2:Y:S01]  /*0ec0*/  LDC.64 R10, c[0x0][0x3d0] ;  /* 0x0000f400ff0a7b82 */ /* 0x000ea20000000a00 */
[----:B0-----:R-:W-:Y:S02]  /*0ed0*/  MOV R2, 0x1d0 ;  /* 0x000001d000027802 */ /* 0x001fe40000000f00 */
[----:B------:R-:W-:Y:S01]  /*0ee0*/  CS2R R6, SRZ ;  /* 0x0000000000067805 */ /* 0x000fe2000001ff00 */
[----:B------:R-:W1:Y:S04]  /*0ef0*/  S2R R3, SR_TID.Y ;  /* 0x0000000000037919 */ /* 0x000e680000002200 */
[----:B------:R0:W3:Y:S01]  /*0f00*/  LDC.64 R8, c[0x4][R2] ;  /* 0x0100000002087b82 */ /* 0x0000e20000000a00 */
[----:B-1----:R-:W-:Y:S01]  /*0f10*/  IADD3 R3, PT, PT, R0, UR6, R3 ;  /* 0x0000000600037c10 */ /* 0x002fe2000fffe003 */
[----:B------:R-:W1:Y:S04]  /*0f20*/  LDCU.64 UR6, c[0x4][0x1b0] ;  /* 0x01003600ff0677ac */ /* 0x000e680008000a00 */
[----:B--2---:R-:W-:-:S05]  /*0f30*/  IMAD.WIDE.U32 R10, R3, 0x30, R10 ;  /* 0x00000030030a7825 */ /* 0x004fca00078e000a */
[----:B------:R0:W-:Y:S04]  /*0f40*/  STG.E.64 desc[UR4][R10.64+0x18], RZ ;  /* 0x000018ff0a007986 */ /* 0x0001e8000c101b04 */
[----:B------:R0:W-:Y:S04]  /*0f50*/  STG.E desc[UR4][R10.64+0x20], RZ ;  /* 0x000020ff0a007986 */ /* 0x0001e8000c101904 */
[----:B------:R0:W-:Y:S01]  /*0f60*/  STG.E.64 desc[UR4][R10.64+0x28], RZ ;  /* 0x000028ff0a007986 */ /* 0x0001e2000c101b04 */
[----:B-1----:R-:W-:Y:S02]  /*0f70*/  IMAD.U32 R4, RZ, RZ, UR6 ;  /* 0x00000006ff047e24 */ /* 0x002fe4000f8e00ff */
[----:B---3--:R-:W-:-:S07]  /*0f80*/  IMAD.U32 R5, RZ, RZ, UR7 ;  /* 0x00000007ff057e24 */ /* 0x008fce000f8e00ff */
[----:B------:R-:W-:-:S07]  /*0f90*/  LEPC R20, `(.L_x_8) ;  /* 0x000000001014794e */ /* 0x000fce0000000000 */
[----:B0-----:R-:W-:Y:S05]  /*0fa0*/  CALL.ABS.NOINC R8 ;  /* 0x0000000008007343 */ /* 0x001fea0003c00000 */
.L_x_8:
[----:B------:R0:W1:Y:S01]  /*0fb0*/  LDC.64 R8, c[0x4][R2] ;  /* 0x0100000002087b82 */ /* 0x0000620000000a00 */
[----:B------:R-:W2:Y:S01]  /*0fc0*/  LDCU.64 UR4, c[0x4][0x1b8] ;  /* 0x01003700ff0477ac */ /* 0x000ea20008000a00 */
[----:B------:R-:W-:Y:S01]  /*0fd0*/  CS2R R6, SRZ ;  /* 0x0000000000067805 */ /* 0x000fe2000001ff00 */
[----:B--2---:R-:W-:Y:S02]  /*0fe0*/  IMAD.U32 R4, RZ, RZ, UR4 ;  /* 0x00000004ff047e24 */ /* 0x004fe4000f8e00ff */
[----:B0-----:R-:W-:-:S07]  /*0ff0*/  IMAD.U32 R5, RZ, RZ, UR5 ;  /* 0x00000005ff057e24 */ /* 0x001fce000f8e00ff */
[----:B------:R-:W-:-:S07]  /*1000*/  LEPC R20, `(.L_x_9) ;  /* 0x000000001014794e */ /* 0x000fce0000000000 */
[----:B-1----:R-:W-:Y:S05]  /*1010*/  CALL.ABS.NOINC R8 ;  /* 0x0000000008007343 */ /* 0x002fea0003c00000 */
.L_x_9:
[----:B------:R0:W1:Y:S01]  /*1020*/  LDC.64 R8, c[0x4][R2] ;  /* 0x0100000002087b82 */ /* 0x0000620000000a00 */
[----:B------:R-:W2:Y:S01]  /*1030*/  LDCU.64 UR4, c[0x4][0x1c0] ;  /* 0x01003800ff0477ac */ /* 0x000ea20008000a00 */
[----:B------:R-:W-:Y:S01]  /*1040*/  CS2R R6, SRZ ;  /* 0x0000000000067805 */ /* 0x000fe2000001ff00 */
[----:B--2---:R-:W-:Y:S02]  /*1050*/  IMAD.U32 R4, RZ, RZ, UR4 ;  /* 0x00000004ff047e24 */ /* 0x004fe4000f8e00ff */
[----:B0-----:R-:W-:-:S07]  /*1060*/  IMAD.U32 R5, RZ, RZ, UR5 ;  /* 0x00000005ff057e24 */ /* 0x001fce000f8e00ff */
[----:B------:R-:W-:-:S07]  /*1070*/  LEPC R20, `(.L_x_10) ;  /* 0x000000001014794e */ /* 0x000fce0000000000 */
[----:B-1----:R-:W-:Y:S05]  /*1080*/  CALL.ABS.NOINC R8 ;  /* 0x0000000008007343 */ /* 0x002fea0003c00000 */
.L_x_10:
[----:B------:R-:W0:Y:S02]  /*1090*/  LDCU UR4, c[0x0][0x3c8] ;  /* 0x00007900ff0477ac */ /* 0x000e240008000800 */
[----:B0-----:R-:W-:-:S09]  /*10a0*/  UISETP.GE.AND UP0, UPT, UR4, URZ, UPT ;  /* 0x000000ff0400728c */ /* 0x001fd2000bf06270 */
[----:B------:R-:W-:Y:S05]  /*10b0*/  BRA.U !UP0, `(.L_x_11) ;  /* 0x00000001081c7547 */ /* 0x000fea000b800000 */
[----:B------:R-:W0:Y:S01]  /*10c0*/  LDC.64 R2, c[0x4][R2] ;  /* 0x0100000002027b82 */ /* 0x000e220000000a00 */
[----:B------:R-:W1:Y:S01]  /*10d0*/  LDCU.64 UR4, c[0x4][0x1c8] ;  /* 0x01003900ff0477ac */ /* 0x000e620008000a00 */
[----:B------:R-:W-:Y:S01]  /*10e0*/  CS2R R6, SRZ ;  /* 0x0000000000067805 */ /* 0x000fe2000001ff00 */
[----:B-1----:R-:W-:Y:S02]  /*10f0*/  IMAD.U32 R4, RZ, RZ, UR4 ;  /* 0x00000004ff047e24 */ /* 0x002fe4000f8e00ff */
[----:B------:R-:W-:-:S07]  /*1100*/  IMAD.U32 R5, RZ, RZ, UR5 ;  /* 0x00000005ff057e24 */ /* 0x000fce000f8e00ff */
[----:B------:R-:W-:-:S07]  /*1110*/  LEPC R20, `(.L_x_11) ;  /* 0x000000001014794e */ /* 0x000fce0000000000 */
[----:B0-----:R-:W-:Y:S05]  /*1120*/  CALL.ABS.NOINC R2 ;  /* 0x0000000002007343 */ /* 0x001fea0003c00000 */
.L_x_11:
[----:B------:R-:W-:Y:S01]  /*1130*/  MOV R2, 0x1d0 ;  /* 0x000001d000027802 */ /* 0x000fe20000000f00 */
[----:B------:R-:W0:Y:S01]  /*1140*/  LDCU.64 UR4, c[0x4][0x1c8] ;  /* 0x01003900ff0477ac */ /* 0x000e220008000a00 */
[----:B------:R-:W-:Y:S02]  /*1150*/  CS2R R6, SRZ ;  /* 0x0000000000067805 */ /* 0x000fe4000001ff00 */
[----:B------:R1:W2:Y:S01]  /*1160*/  LDC.64 R8, c[0x4][R2] ;  /* 0x0100000002087b82 */ /* 0x0002a20000000a00 */
[----:B0-----:R-:W-:Y:S02]  /*1170*/  IMAD.U32 R4, RZ, RZ, UR4 ;  /* 0x00000004ff047e24 */ /* 0x001fe4000f8e00ff */
[----:B-1----:R-:W-:-:S07]  /*1180*/  IMAD.U32 R5, RZ, RZ, UR5 ;  /* 0x00000005ff057e24 */ /* 0x002fce000f8e00ff */
[----:B------:R-:W-:-:S07]  /*1190*/  LEPC R20, `(.L_x_12) ;  /* 0x000000001014794e */ /* 0x000fce0000000000 */
[----:B--2---:R-:W-:Y:S05]  /*11a0*/  CALL.ABS.NOINC R8 ;  /* 0x0000000008007343 */ /* 0x004fea0003c00000 */
.L_x_12:
[----:B------:R-:W0:Y:S01]  /*11b0*/  LDC.64 R2, c[0x4][R2] ;  /* 0x0100000002027b82 */ /* 0x000e220000000a00 */
[----:B------:R-:W1:Y:S01]  /*11c0*/  LDCU.64 UR4, c[0x4][0x1a8] ;  /* 0x01003500ff0477ac */ /* 0x000e620008000a00 */
[----:B------:R-:W-:Y:S01]  /*11d0*/  CS2R R6, SRZ ;  /* 0x0000000000067805 */ /* 0x000fe2000001ff00 */
[----:B-1----:R-:W-:Y:S02]  /*11e0*/  IMAD.U32 R4, RZ, RZ, UR4 ;  /* 0x00000004ff047e24 */ /* 0x002fe4000f8e00ff */
[----:B------:R-:W-:-:S07]  /*11f0*/  IMAD.U32 R5, RZ, RZ, UR5 ;  /* 0x00000005ff057e24 */ /* 0x000fce000f8e00ff */
[----:B------:R-:W-:-:S07]  /*1200*/  LEPC R20, `(.L_x_13) ;  /* 0x000000001014794e */ /* 0x000fce0000000000 */
[----:B0-----:R-:W-:Y:S05]  /*1210*/  CALL.ABS.NOINC R2 ;  /* 0x0000000002007343 */ /* 0x001fea0003c00000 */
.L_x_13:
[----:B------:R-:W-:Y:S05]  /*1220*/  EXIT ;  /* 0x000000000000794d */ /* 0x000fea0003800000 */
.L_x_14:
        /* <DEDUP_REMOVED lines=13> */
.L_x_16:


//--------------------- .nv.global.init           --------------------------
	.section	.nv.global.init,"aw",@progbits
	.align	4
.nv.global.init:
	.type		mrg32k3aM1SubSeq,@object
	.size		mrg32k3aM1SubSeq,(mrg32k3aM2SubSeq - mrg32k3aM1SubSeq)
mrg32k3aM1SubSeq:
        /*0000*/ 	.byte	0x0b, 0xcc, 0xee, 0x04, 0x73, 0x29, 0x8b, 0x6f, 0xf6, 0x53, 0x03, 0xf6, 0x23, 0xf6, 0xea, 0xda
        /* <DEDUP_REMOVED lines=125> */
	.type		mrg32k3aM2SubSeq,@object
	.size		mrg32k3aM2SubSeq,(mrg32k3aM1 - mrg32k3aM2SubSeq)
mrg32k3aM2SubSeq:
        /* <DEDUP_REMOVED lines=126> */
	.type		mrg32k3aM1,@object
	.size		mrg32k3aM1,(mrg32k3aM1Seq - mrg32k3aM1)
mrg32k3aM1:
        /* <DEDUP_REMOVED lines=144> */
	.type		mrg32k3aM1Seq,@object
	.size		mrg32k3aM1Seq,(mrg32k3aM2 - mrg32k3aM1Seq)
mrg32k3aM1Seq:
        /* <DEDUP_REMOVED lines=144> */
	.type		mrg32k3aM2,@object
	.size		mrg32k3aM2,(mrg32k3aM2Seq - mrg32k3aM2)
mrg32k3aM2:
        /* <DEDUP_REMOVED lines=144> */
	.type		mrg32k3aM2Seq,@object
	.size		mrg32k3aM2Seq,(precalc_xorwow_matrix - mrg32k3aM2Seq)
mrg32k3aM2Seq:
        /* <DEDUP_REMOVED lines=144> */
	.type		precalc_xorwow_matrix,@object
	.size		precalc_xorwow_matrix,(precalc_xorwow_offset_matrix - precalc_xorwow_matrix)
precalc_xorwow_matrix:
        /* <DEDUP_REMOVED lines=6400> */
	.type		precalc_xorwow_offset_matrix,@object
	.size		precalc_xorwow_offset_matrix,($str$6 - precalc_xorwow_offset_matrix)
precalc_xorwow_offset_matrix:
        /* <DEDUP_REMOVED lines=6400> */
	.type		$str$6,@object
	.size		$str$6,($str$4 - $str$6)
$str$6:
        /*353c0*/ 	.byte	0x64, 0x00
	.type		$str$4,@object
	.size		$str$4,($str$5 - $str$4)
$str$4:
        /*353c2*/ 	.byte	0x62, 0x00
	.type		$str$5,@object
	.size		$str$5,($str$3 - $str$5)
$str$5:
        /*353c4*/ 	.byte	0x63, 0x00
	.type		$str$3,@object
	.size		$str$3,($str - $str$3)
$str$3:
        /*353c6*/ 	.byte	0x61, 0x00
	.type		$str,@object
	.size		$str,(.L_54 - $str)
$str:
        /*353c8*/ 	.byte	0x73, 0x6f, 0x72, 0x74, 0x6d, 0x20, 0x73, 0x74, 0x61, 0x72, 0x74, 0x00
.L_54:


//--------------------- .nv.shared.reserved.0     --------------------------
	.section	.nv.shared.reserved.0,"aw",@nobits
	.weak		__nv_reservedSMEM_offset_0_alias
	.size		__nv_reservedSMEM_offset_0_alias, 0, 64
	.other		__nv_reservedSMEM_offset_0_alias,@"STO_CUDA_RESERVED_SHARED STV_DEFAULT"
__nv_reservedSMEM_offset_0_alias:
	.zero		0
	.zero		64


//--------------------- .nv.global                --------------------------
	.section	.nv.global,"aw",@nobits
.nv.global:
	.type		_ZN34_INTERNAL_1e713744_4_k_cu_686086e46thrust24THRUST_300001_SM_1000_NS12placeholders2_8E,@object
	.size		_ZN34_INTERNAL_1e713744_4_k_cu_686086e46thrust24THRUST_300001_SM_1000_NS12placeholders2_8E,(_ZN34_INTERNAL_1e713744_4_k_cu_686086e44cuda3std3__436_GLOBAL__N__1e713744_4_k_cu_686086e46ignoreE - _ZN34_INTERNAL_1e713744_4_k_cu_686086e46thrust24THRUST_300001_SM_1000_NS12placeholders2_8E)
_ZN34_INTERNAL_1e713744_4_k_cu_686086e46thrust24THRUST_300001_SM_1000_NS12placeholders2_8E:
	.zero		1
	.type		_ZN34_INTERNAL_1e713744_4_k_cu_686086e44cuda3std3__436_GLOBAL__N__1e713744_4_k_cu_686086e46ignoreE,@object
	.size		_ZN34_INTERNAL_1e713744_4_k_cu_686086e44cuda3std3__436_GLOBAL__N__1e713744_4_k_cu_686086e46ignoreE,(_ZN34_INTERNAL_1e713744_4_k_cu_686086e44cuda3std6ranges3__45__cpo4dataE - _ZN34_INTERNAL_1e713744_4_k_cu_686086e44cuda3std3__436_GLOBAL__N__1e713744_4_k_cu_686086e46ignoreE)
_ZN34_INTERNAL_1e713744_4_k_cu_686086e44cuda3std3__436_GLOBAL__N__1e713744_4_k_cu_686086e46ignoreE:
	.zero		1
	.type		_ZN34_INTERNAL_1e713744_4_k_cu_686086e44cuda3std6ranges3__45__cpo4dataE,@object
	.size		_ZN34_INTERNAL_1e713744_4_k_cu_686086e44cuda3std6ranges3__45__cpo4dataE,(_ZN34_INTERNAL_1e713744_4_k_cu_686086e46thrust24THRUST_300001_SM_1000_NS6system3cpp3parE - _ZN34_INTERNAL_1e713744_4_k_cu_686086e44cuda3std6ranges3__45__cpo4dataE)
_ZN34_INTERNAL_1e713744_4_k_cu_686086e44cuda3std6ranges3__45__cpo4dataE:
	.zero		1
	.type		_ZN34_INTERNAL_1e713744_4_k_cu_686086e46thrust24THRUST_300001_SM_1000_NS6system3cpp3parE,@object
	.size		_ZN34_INTERNAL_1e713744_4_k_cu_686086e46thrust24THRUST_300001_SM_1000_NS6system3cpp3parE,(_ZN34_INTERNAL_1e713744_4_k_cu_686086e44cuda3std3__45__cpo5beginE - _ZN34_INTERNAL_1e713744_4_k_cu_686086e46thrust24THRUST_300001_SM_1000_NS6system3cpp3parE)
_ZN34_INTERNAL_1e713744_4_k_cu_686086e46thrust24THRUST_300001_SM_1000_NS6system3cpp3parE:
	.zero		1
	.type		_ZN34_INTERNAL_1e713744_4_k_cu_686086e44cuda3std3__45__cpo5beginE,@object
	.size		_ZN34_INTERNAL_1e713744_4_k_cu_686086e44cuda3std3__45__cpo5beginE,(_ZN34_INTERNAL_1e713744_4_k_cu_686086e44cuda3std6ranges3__45__cpo5beginE - _ZN34_INTERNAL_1e713744_4_k_cu_686086e44cuda3std3__45__cpo5beginE)
_ZN34_INTERNAL_1e713744_4_k_cu_686086e44cuda3std3__45__cpo5beginE:
	.zero		1
	.type		_ZN34_INTERNAL_1e713744_4_k_cu_686086e44cuda3std6ranges3__45__cpo5beginE,@object
	.size		_ZN34_INTERNAL_1e713744_4_k_cu_686086e44cuda3std6ranges3__45__cpo5beginE,(_ZN34_INTERNAL_1e713744_4_k_cu_686086e46thrust24THRUST_300001_SM_1000_NS6deviceE - _ZN34_INTERNAL_1e713744_4_k_cu_686086e44cuda3std6ranges3__45__cpo5beginE)
_ZN34_INTERNAL_1e713744_4_k_cu_686086e44cuda3std6ranges3__45__cpo5beginE:
	.zero		1
	.type		_ZN34_INTERNAL_1e713744_4_k_cu_686086e46thrust24THRUST_300001_SM_1000_NS6deviceE,@object
	.size		_ZN34_INTERNAL_1e713744_4_k_cu_686086e46thrust24THRUST_300001_SM_1000_NS6deviceE,(_ZN34_INTERNAL_1e713744_4_k_cu_686086e44cuda3std3__47nulloptE - _ZN34_INTERNAL_1e713744_4_k_cu_686086e46thrust24THRUST_300001_SM_1000_NS6deviceE)
_ZN34_INTERNAL_1e713744_4_k_cu_686086e46thrust24THRUST_300001_SM_1000_NS6deviceE:
	.zero		1
	.type		_ZN34_INTERNAL_1e713744_4_k_cu_686086e44cuda3std3__47nulloptE,@object
	.size		_ZN34_INTERNAL_1e713744_4_k_cu_686086e44cuda3std3__47nulloptE,(_ZN34_INTERNAL_1e713744_4_k_cu_686086e44cuda3std6ranges3__45__cpo8distanceE - _ZN34_INTERNAL_1e713744_4_k_cu_686086e44cuda3std3__47nulloptE)
_ZN34_INTERNAL_1e713744_4_k_cu_686086e44cuda3std3__47nulloptE:
	.zero		1
	.type		_ZN34_INTERNAL_1e713744_4_k_cu_686086e44cuda3std6ranges3__45__cpo8distanceE,@object
	.size		_ZN34_INTERNAL_1e713744_4_k_cu_686086e44cuda3std6ranges3__45__cpo8distanceE,(_ZN34_INTERNAL_1e713744_4_k_cu_686086e46thrust24THRUST_300001_SM_1000_NS12placeholders2_4E - _ZN34_INTERNAL_1e713744_4_k_cu_686086e44cuda3std6ranges3__45__cpo8distanceE)
_ZN34_INTERNAL_1e713744_4_k_cu_686086e44cuda3std6ranges3__45__cpo8distanceE:
	.zero		1
	.type		_ZN34_INTERNAL_1e713744_4_k_cu_686086e46thrust24THRUST_300001_SM_1000_NS12placeholders2_4E,@object
	.size		_ZN34_INTERNAL_1e713744_4_k_cu_686086e46thrust24THRUST_300001_SM_1000_NS12placeholders2_4E,(_ZN34_INTERNAL_1e713744_4_k_cu_686086e44cuda3std3__45__cpo6rbeginE - _ZN34_INTERNAL_1e713744_4_k_cu_686086e46thrust24THRUST_300001_SM_1000_NS12placeholders2_4E)
_ZN34_INTERNAL_1e713744_4_k_cu_686086e46thrust24THRUST_300001_SM_1000_NS12placeholders2_4E:
	.zero		1
	.type		_ZN34_INTERNAL_1e713744_4_k_cu_686086e44cuda3std3__45__cpo6rbeginE,@object
	.size		_ZN34_INTERNAL_1e713744_4_k_cu_686086e44cuda3std3__45__cpo6rbeginE,(_ZN34_INTERNAL_1e713744_4_k_cu_686086e44cuda3std6ranges3__45__cpo7advanceE - _ZN34_INTERNAL_1e713744_4_k_cu_686086e44cuda3std3__45__cpo6rbeginE)
_ZN34_INTERNAL_1e713744_4_k_cu_686086e44cuda3std3__45__cpo6rbeginE:
	.zero		1
	.type		_ZN34_INTERNAL_1e713744_4_k_cu_686086e44cuda3std6ranges3__45__cpo7advanceE,@object
	.size		_ZN34_INTERNAL_1e713744_4_k_cu_686086e44cuda3std6ranges3__45__cpo7advanceE,(_ZN34_INTERNAL_1e713744_4_k_cu_686086e46thrust24THRUST_300001_SM_1000_NS12placeholders3_10E - _ZN34_INTERNAL_1e713744_4_k_cu_686086e44cuda3std6ranges3__45__cpo7advanceE)
_ZN34_INTERNAL_1e713744_4_k_cu_686086e44cuda3std6ranges3__45__cpo7advanceE:
	.zero		1
	.type		_ZN34_INTERNAL_1e713744_4_k_cu_686086e46thrust24THRUST_300001_SM_1000_NS12placeholders3_10E,@object
	.size		_ZN34_INTERNAL_1e713744_4_k_cu_686086e46thrust24THRUST_300001_SM_1000_NS12placeholders3_10E,(_ZN34_INTERNAL_1e713744_4_k_cu_686086e44cuda3std3__48in_placeE - _ZN34_INTERNAL_1e713744_4_k_cu_686086e46thrust24THRUST_300001_SM_1000_NS12placeholders3_10E)
_ZN34_INTERNAL_1e713744_4_k_cu_686086e46thrust24THRUST_300001_SM_1000_NS12placeholders3_10E:
	.zero		1
	.type		_ZN34_INTERNAL_1e713744_4_k_cu_686086e44cuda3std3__48in_placeE,@object
	.size		_ZN34_INTERNAL_1e713744_4_k_cu_686086e44cuda3std3__48in_placeE,(_ZN34_INTERNAL_1e713744_4_k_cu_686086e44cuda3std6ranges3__45__cpo4sizeE - _ZN34_INTERNAL_1e713744_4_k_cu_686086e44cuda3std3__48in_placeE)
_ZN34_INTERNAL_1e713744_4_k_cu_686086e44cuda3std3__48in_placeE:
	.zero		1
	.type		_ZN34_INTERNAL_1e713744_4_k_cu_686086e44cuda3std6ranges3__45__cpo4sizeE,@object
	.size		_ZN34_INTERNAL_1e713744_4_k_cu_686086e44cuda3std6ranges3__45__cpo4sizeE,(_ZN34_INTERNAL_1e713744_4_k_cu_686086e46thrust24THRUST_300001_SM_1000_NS12placeholders2_2E - _ZN34_INTERNAL_1e713744_4_k_cu_686086e44cuda3std6ranges3__45__cpo4sizeE)
_ZN34_INTERNAL_1e713744_4_k_cu_686086e44cuda3std6ranges3__45__cpo4sizeE:
	.zero		1
	.type		_ZN34_INTERNAL_1e713744_4_k_cu_686086e46thrust24THRUST_300001_SM_1000_NS12placeholders2_2E,@object
	.size		_ZN34_INTERNAL_1e713744_4_k_cu_686086e46thrust24THRUST_300001_SM_1000_NS12placeholders2_2E,(_ZN34_INTERNAL_1e713744_4_k_cu_686086e44cuda3std3__45__cpo6cbeginE - _ZN34_INTERNAL_1e713744_4_k_cu_686086e46thrust24THRUST_300001_SM_1000_NS12placeholders2_2E)
_ZN34_INTERNAL_1e713744_4_k_cu_686086e46thrust24THRUST_300001_SM_1000_NS12placeholders2_2E:
	.zero		1
	.type		_ZN34_INTERNAL_1e713744_4_k_cu_686086e44cuda3std3__45__cpo6cbeginE,@object
	.size		_ZN34_INTERNAL_1e713744_4_k_cu_686086e44cuda3std3__45__cpo6cbeginE,(_ZN34_INTERNAL_1e713744_4_k_cu_686086e44cuda3std6ranges3__45__cpo6cbeginE - _ZN34_INTERNAL_1e713744_4_k_cu_686086e44cuda3std3__45__cpo6cbeginE)
_ZN34_INTERNAL_1e713744_4_k_cu_686086e44cuda3std3__45__cpo6cbeginE:
	.zero		1
	.type		_ZN34_INTERNAL_1e713744_4_k_cu_686086e44cuda3std6ranges3__45__cpo6cbeginE,@object
	.size		_ZN34_INTERNAL_1e713744_4_k_cu_686086e44cuda3std6ranges3__45__cpo6cbeginE,(_ZN34_INTERNAL_1e713744_4_k_cu_686086e46thrust24THRUST_300001_SM_1000_NS12placeholders2_6E - _ZN34_INTERNAL_1e713744_4_k_cu_686086e44cuda3std6ranges3__45__cpo6cbeginE)
_ZN34_INTERNAL_1e713744_4_k_cu_686086e44cuda3std6ranges3__45__cpo6cbeginE:
	.zero		1
	.type		_ZN34_INTERNAL_1e713744_4_k_cu_686086e46thrust24THRUST_300001_SM_1000_NS12placeholders2_6E,@object
	.size		_ZN34_INTERNAL_1e713744_4_k_cu_686086e46thrust24THRUST_300001_SM_1000_NS12placeholders2_6E,(_ZN34_INTERNAL_1e713744_4_k_cu_686086e44cuda3std3__45__cpo7crbeginE - _ZN34_INTERNAL_1e713744_4_k_cu_686086e46thrust24THRUST_300001_SM_1000_NS12placeholders2_6E)
_ZN34_INTERNAL_1e713744_4_k_cu_686086e46thrust24THRUST_300001_SM_1000_NS12placeholders2_6E:
	.zero		1
	.type		_ZN34_INTERNAL_1e713744_4_k_cu_686086e44cuda3std3__45__cpo7crbeginE,@object
	.size		_ZN34_INTERNAL_1e713744_4_k_cu_686086e44cuda3std3__45__cpo7crbeginE,(_ZN34_INTERNAL_1e713744_4_k_cu_686086e44cuda3std6ranges3__45__cpo4nextE - _ZN34_INTERNAL_1e713744_4_k_cu_686086e44cuda3std3__45__cpo7crbeginE)
_ZN34_INTERNAL_1e713744_4_k_cu_686086e44cuda3std3__45__cpo7crbeginE:
	.zero		1
	.type		_ZN34_INTERNAL_1e713744_4_k_cu_686086e44cuda3std6ranges3__45__cpo4nextE,@object
	.size		_ZN34_INTERNAL_1e713744_4_k_cu_686086e44cuda3std6ranges3__45__cpo4nextE,(_ZN34_INTERNAL_1e713744_4_k_cu_686086e44cuda3std6ranges3__45__cpo4swapE - _ZN34_INTERNAL_1e713744_4_k_cu_686086e44cuda3std6ranges3__45__cpo4nextE)
_ZN34_INTERNAL_1e713744_4_k_cu_686086e44cuda3std6ranges3__45__cpo4nextE:
	.zero		1
	.type		_ZN34_INTERNAL_1e713744_4_k_cu_686086e44cuda3std6ranges3__45__cpo4swapE,@object
	.size		_ZN34_INTERNAL_1e713744_4_k_cu_686086e44cuda3std6ranges3__45__cpo4swapE,(_ZN34_INTERNAL_1e713744_4_k_cu_686086e46thrust24THRUST_300001_SM_1000_NS8cuda_cub10par_nosyncE - _ZN34_INTERNAL_1e713744_4_k_cu_686086e44cuda3std6ranges3__45__cpo4swapE)
_ZN34_INTERNAL_1e713744_4_k_cu_686086e44cuda3std6ranges3__45__cpo4swapE:
	.zero		1
	.type		_ZN34_INTERNAL_1e713744_4_k_cu_686086e46thrust24THRUST_300001_SM_1000_NS8cuda_cub10par_nosyncE,@object
	.size		_ZN34_INTERNAL_1e713744_4_k_cu_686086e46thrust24THRUST_300001_SM_1000_NS8cuda_cub10par_nosyncE,(_ZN34_INTERNAL_1e713744_4_k_cu_686086e46thrust24THRUST_300001_SM_1000_NS3seqE - _ZN34_INTERNAL_1e713744_4_k_cu_686086e46thrust24THRUST_300001_SM_1000_NS8cuda_cub10par_nosyncE)
_ZN34_INTERNAL_1e713744_4_k_cu_686086e46thrust24THRUST_300001_SM_1000_NS8cuda_cub10par_nosyncE:
	.zero		1
	.type		_ZN34_INTERNAL_1e713744_4_k_cu_686086e46thrust24THRUST_300001_SM_1000_NS3seqE,@object
	.size		_ZN34_INTERNAL_1e713744_4_k_cu_686086e46thrust24THRUST_300001_SM_1000_NS3seqE,(_ZN34_INTERNAL_1e713744_4_k_cu_686086e44cuda3std3__420unreachable_sentinelE - _ZN34_INTERNAL_1e713744_4_k_cu_686086e46thrust24THRUST_300001_SM_1000_NS3seqE)
_ZN34_INTERNAL_1e713744_4_k_cu_686086e46thrust24THRUST_300001_SM_1000_NS3seqE:
	.zero		1
	.type		_ZN34_INTERNAL_1e713744_4_k_cu_686086e44cuda3std3__420unreachable_sentinelE,@object
	.size		_ZN34_INTERNAL_1e713744_4_k_cu_686086e44cuda3std3__420unreachable_sentinelE,(_ZN34_INTERNAL_1e713744_4_k_cu_686086e44cuda3std6ranges3__45__cpo5ssizeE - _ZN34_INTERNAL_1e713744_4_k_cu_686086e44cuda3std3__420unreachable_sentinelE)
_ZN34_INTERNAL_1e713744_4_k_cu_686086e44cuda3std3__420unreachable_sentinelE:
	.zero		1
	.type		_ZN34_INTERNAL_1e713744_4_k_cu_686086e44cuda3std6ranges3__45__cpo5ssizeE,@object
	.size		_ZN34_INTERNAL_1e713744_4_k_cu_686086e44cuda3std6ranges3__45__cpo5ssizeE,(_ZN34_INTERNAL_1e713744_4_k_cu_686086e46thrust24THRUST_300001_SM_1000_NS12placeholders2_3E - _ZN34_INTERNAL_1e713744_4_k_cu_686086e44cuda3std6ranges3__45__cpo5ssizeE)
_ZN34_INTERNAL_1e713744_4_k_cu_686086e44cuda3std6ranges3__45__cpo5ssizeE:
	.zero		1
	.type		_ZN34_INTERNAL_1e713744_4_k_cu_686086e46thrust24THRUST_300001_SM_1000_NS12placeholders2_3E,@object
	.size		_ZN34_INTERNAL_1e713744_4_k_cu_686086e46thrust24THRUST_300001_SM_1000_NS12placeholders2_3E,(_ZN34_INTERNAL_1e713744_4_k_cu_686086e44cuda3std3__45__cpo4cendE - _ZN34_INTERNAL_1e713744_4_k_cu_686086e46thrust24THRUST_300001_SM_1000_NS12placeholders2_3E)
_ZN34_INTERNAL_1e713744_4_k_cu_686086e46thrust24THRUST_300001_SM_1000_NS12placeholders2_3E:
	.zero		1
	.type		_ZN34_INTERNAL_1e713744_4_k_cu_686086e44cuda3std3__45__cpo4cendE,@object
	.size		_ZN34_INTERNAL_1e713744_4_k_cu_686086e44cuda3std3__45__cpo4cendE,(_ZN34_INTERNAL_1e713744_4_k_cu_686086e44cuda3std6ranges3__45__cpo4cendE - _ZN34_INTERNAL_1e713744_4_k_cu_686086e44cuda3std3__45__cpo4cendE)
_ZN34_INTERNAL_1e713744_4_k_cu_686086e44cuda3std3__45__cpo4cendE:
	.zero		1
	.type		_ZN34_INTERNAL_1e713744_4_k_cu_686086e44cuda3std6ranges3__45__cpo4cendE,@object
	.size		_ZN34_INTERNAL_1e713744_4_k_cu_686086e44cuda3std6ranges3__45__cpo4cendE,(_ZN34_INTERNAL_1e713744_4_k_cu_686086e46thrust24THRUST_300001_SM_1000_NS12placeholders2_7E - _ZN34_INTERNAL_1e713744_4_k_cu_686086e44cuda3std6ranges3__45__cpo4cendE)
_ZN34_INTERNAL_1e713744_4_k_cu_686086e44cuda3std6ranges3__45__cpo4cendE:
	.zero		1
	.type		_ZN34_INTERNAL_1e713744_4_k_cu_686086e46thrust24THRUST_300001_SM_1000_NS12placeholders2_7E,@object
	.size		_ZN34_INTERNAL_1e713744_4_k_cu_686086e46thrust24THRUST_300001_SM_1000_NS12placeholders2_7E,(_ZN34_INTERNAL_1e713744_4_k_cu_686086e44cuda3std3__45__cpo5crendE - _ZN34_INTERNAL_1e713744_4_k_cu_686086e46thrust24THRUST_300001_SM_1000_NS12placeholders2_7E)
_ZN34_INTERNAL_1e713744_4_k_cu_686086e46thrust24THRUST_300001_SM_1000_NS12placeholders2_7E:
	.zero		1
	.type		_ZN34_INTERNAL_1e713744_4_k_cu_686086e44cuda3std3__45__cpo5crendE,@object
	.size		_ZN34_INTERNAL_1e713744_4_k_cu_686086e44cuda3std3__45__cpo5crendE,(_ZN34_INTERNAL_1e713744_4_k_cu_686086e44cuda3std6ranges3__45__cpo4prevE - _ZN34_INTERNAL_1e713744_4_k_cu_686086e44cuda3std3__45__cpo5crendE)
_ZN34_INTERNAL_1e713744_4_k_cu_686086e44cuda3std3__45__cpo5crendE:
	.zero		1
	.type		_ZN34_INTERNAL_1e713744_4_k_cu_686086e44cuda3std6ranges3__45__cpo4prevE,@object
	.size		_ZN34_INTERNAL_1e713744_4_k_cu_686086e44cuda3std6ranges3__45__cpo4prevE,(_ZN34_INTERNAL_1e713744_4_k_cu_686086e44cuda3std6ranges3__45__cpo9iter_moveE - _ZN34_INTERNAL_1e713744_4_k_cu_686086e44cuda3std6ranges3__45__cpo4prevE)
_ZN34_INTERNAL_1e713744_4_k_cu_686086e44cuda3std6ranges3__45__cpo4prevE:
	.zero		1
	.type		_ZN34_INTERNAL_1e713744_4_k_cu_686086e44cuda3std6ranges3__45__cpo9iter_moveE,@object
	.size		_ZN34_INTERNAL_1e713744_4_k_cu_686086e44cuda3std6ranges3__45__cpo9iter_moveE,(_ZN34_INTERNAL_1e713744_4_k_cu_686086e46thrust24THRUST_300001_SM_1000_NS6system6detail10sequential3seqE - _ZN34_INTERNAL_1e713744_4_k_cu_686086e44cuda3std6ranges3__45__cpo9iter_moveE)
_ZN34_INTERNAL_1e713744_4_k_cu_686086e44cuda3std6ranges3__45__cpo9iter_moveE:
	.zero		1
	.type		_ZN34_INTERNAL_1e713744_4_k_cu_686086e46thrust24THRUST_300001_SM_1000_NS6system6detail10sequential3seqE,@object
	.size		_ZN34_INTERNAL_1e713744_4_k_cu_686086e46thrust24THRUST_300001_SM_1000_NS6system6detail10sequential3seqE,(_ZN34_INTERNAL_1e713744_4_k_cu_686086e46thrust24THRUST_300001_SM_1000_NS12placeholders2_9E - _ZN34_INTERNAL_1e713744_4_k_cu_686086e46thrust24THRUST_300001_SM_1000_NS6system6detail10sequential3seqE)
_ZN34_INTERNAL_1e713744_4_k_cu_686086e46thrust24THRUST_300001_SM_1000_NS6system6detail10sequential3seqE:
	.zero		1
	.type		_ZN34_INTERNAL_1e713744_4_k_cu_686086e46thrust24THRUST_300001_SM_1000_NS12placeholders2_9E,@object
	.size		_ZN34_INTERNAL_1e713744_4_k_cu_686086e46thrust24THRUST_300001_SM_1000_NS12placeholders2_9E,(_ZN34_INTERNAL_1e713744_4_k_cu_686086e44cuda3std3__419piecewise_constructE - _ZN34_INTERNAL_1e713744_4_k_cu_686086e46thrust24THRUST_300001_SM_1000_NS12placeholders2_9E)
_ZN34_INTERNAL_1e713744_4_k_cu_686086e46thrust24THRUST_300001_SM_1000_NS12placeholders2_9E:
	.zero		1
	.type		_ZN34_INTERNAL_1e713744_4_k_cu_686086e44cuda3std3__419piecewise_constructE,@object
	.size		_ZN34_INTERNAL_1e713744_4_k_cu_686086e44cuda3std3__419piecewise_constructE,(_ZN34_INTERNAL_1e713744_4_k_cu_686086e44cuda3std6ranges3__45__cpo5cdataE - _ZN34_INTERNAL_1e713744_4_k_cu_686086e44cuda3std3__419piecewise_constructE)
_ZN34_INTERNAL_1e713744_4_k_cu_686086e44cuda3std3__419piecewise_constructE:
	.zero		1
	.type		_ZN34_INTERNAL_1e713744_4_k_cu_686086e44cuda3std6ranges3__45__cpo5cdataE,@object
	.size		_ZN34_INTERNAL_1e713744_4_k_cu_686086e44cuda3std6ranges3__45__cpo5cdataE,(_ZN34_INTERNAL_1e713744_4_k_cu_686086e46thrust24THRUST_300001_SM_1000_NS12placeholders2_1E - _ZN34_INTERNAL_1e713744_4_k_cu_686086e44cuda3std6ranges3__45__cpo5cdataE)
_ZN34_INTERNAL_1e713744_4_k_cu_686086e44cuda3std6ranges3__45__cpo5cdataE:
	.zero		1
	.type		_ZN34_INTERNAL_1e713744_4_k_cu_686086e46thrust24THRUST_300001_SM_1000_NS12placeholders2_1E,@object
	.size		_ZN34_INTERNAL_1e713744_4_k_cu_686086e46thrust24THRUST_300001_SM_1000_NS12placeholders2_1E,(_ZN34_INTERNAL_1e713744_4_k_cu_686086e44cuda3std3__45__cpo3endE - _ZN34_INTERNAL_1e713744_4_k_cu_686086e46thrust24THRUST_300001_SM_1000_NS12placeholders2_1E)
_ZN34_INTERNAL_1e713744_4_k_cu_686086e46thrust24THRUST_300001_SM_1000_NS12placeholders2_1E:
	.zero		1
	.type		_ZN34_INTERNAL_1e713744_4_k_cu_686086e44cuda3std3__45__cpo3endE,@object
	.size		_ZN34_INTERNAL_1e713744_4_k_cu_686086e44cuda3std3__45__cpo3endE,(_ZN34_INTERNAL_1e713744_4_k_cu_686086e44cuda3std6ranges3__45__cpo3endE - _ZN34_INTERNAL_1e713744_4_k_cu_686086e44cuda3std3__45__cpo3endE)
_ZN34_INTERNAL_1e713744_4_k_cu_686086e44cuda3std3__45__cpo3endE:
	.zero		1
	.type		_ZN34_INTERNAL_1e713744_4_k_cu_686086e44cuda3std6ranges3__45__cpo3endE,@object
	.size		_ZN34_INTERNAL_1e713744_4_k_cu_686086e44cuda3std6ranges3__45__cpo3endE,(_ZN34_INTERNAL_1e713744_4_k_cu_686086e46thrust24THRUST_300001_SM_1000_NS12placeholders2_5E - _ZN34_INTERNAL_1e713744_4_k_cu_686086e44cuda3std6ranges3__45__cpo3endE)
_ZN34_INTERNAL_1e713744_4_k_cu_686086e44cuda3std6ranges3__45__cpo3endE:
	.zero		1
	.type		_ZN34_INTERNAL_1e713744_4_k_cu_686086e46thrust24THRUST_300001_SM_1000_NS12placeholders2_5E,@object
	.size		_ZN34_INTERNAL_1e713744_4_k_cu_686086e46thrust24THRUST_300001_SM_1000_NS12placeholders2_5E,(_ZN34_INTERNAL_1e713744_4_k_cu_686086e44cuda3std3__45__cpo4rendE - _ZN34_INTERNAL_1e713744_4_k_cu_686086e46thrust24THRUST_300001_SM_1000_NS12placeholders2_5E)
_ZN34_INTERNAL_1e713744_4_k_cu_686086e46thrust24THRUST_300001_SM_1000_NS12placeholders2_5E:
	.zero		1
	.type		_ZN34_INTERNAL_1e713744_4_k_cu_686086e44cuda3std3__45__cpo4rendE,@object
	.size		_ZN34_INTERNAL_1e713744_4_k_cu_686086e44cuda3std3__45__cpo4rendE,(_ZN34_INTERNAL_1e713744_4_k_cu_686086e44cuda3std6ranges3__45__cpo9iter_swapE - _ZN34_INTERNAL_1e713744_4_k_cu_686086e44cuda3std3__45__cpo4rendE)
_ZN34_INTERNAL_1e713744_4_k_cu_686086e44cuda3std3__45__cpo4rendE:
	.zero		1
	.type		_ZN34_INTERNAL_1e713744_4_k_cu_686086e44cuda3std6ranges3__45__cpo9iter_swapE,@object
	.size		_ZN34_INTERNAL_1e713744_4_k_cu_686086e44cuda3std6ranges3__45__cpo9iter_swapE,(_ZN34_INTERNAL_1e713744_4_k_cu_686086e44cuda3std3__48unexpectE - _ZN34_INTERNAL_1e713744_4_k_cu_686086e44cuda3std6ranges3__45__cpo9iter_swapE)
_ZN34_INTERNAL_1e713744_4_k_cu_686086e44cuda3std6ranges3__45__cpo9iter_swapE:
	.zero		1
	.type		_ZN34_INTERNAL_1e713744_4_k_cu_686086e44cuda3std3__48unexpectE,@object
	.size		_ZN34_INTERNAL_1e713744_4_k_cu_686086e44cuda3std3__48unexpectE,(_ZN34_INTERNAL_1e713744_4_k_cu_686086e46thrust24THRUST_300001_SM_1000_NS8cuda_cub3parE - _ZN34_INTERNAL_1e713744_4_k_cu_686086e44cuda3std3__48unexpectE)
_ZN34_INTERNAL_1e713744_4_k_cu_686086e44cuda3std3__48unexpectE:
	.zero		1
	.type		_ZN34_INTERNAL_1e713744_4_k_cu_686086e46thrust24THRUST_300001_SM_1000_NS8cuda_cub3parE,@object
	.size		_ZN34_INTERNAL_1e713744_4_k_cu_686086e46thrust24THRUST_300001_SM_1000_NS8cuda_cub3parE,(.L_38 - _ZN34_INTERNAL_1e713744_4_k_cu_686086e46thrust24THRUST_300001_SM_1000_NS8cuda_cub3parE)
_ZN34_INTERNAL_1e713744_4_k_cu_686086e46thrust24THRUST_300001_SM_1000_NS8cuda_cub3parE:
	.zero		1
.L_38:


//--------------------- .nv.constant0._ZN3cub18CUB_300001_SM_10006detail11EmptyKernelIvEEvv --------------------------
	.section	.nv.constant0._ZN3cub18CUB_300001_SM_10006detail11EmptyKernelIvEEvv,"a",@progbits
	.sectionflags	@""
	.align	4
.nv.constant0._ZN3cub18CUB_300001_SM_10006detail11EmptyKernelIvEEvv:
	.zero		896


//--------------------- .nv.constant0._Z17nlminLvectSimplex7DMatrixiPdS0_S0_PS0_S1_diP17curandStateXORWOWS0_ --------------------------
	.section	.nv.constant0._Z17nlminLvectSimplex7DMatrixiPdS0_S0_PS0_S1_diP17curandStateXORWOWS0_,"a",@progbits
	.sectionflags	@""
	.align	4
.nv.constant0._Z17nlminLvectSimplex7DMatrixiPdS0_S0_PS0_S1_diP17curandStateXORWOWS0_:
	.zero		992


//--------------------- SYMBOLS --------------------------

	.type		.nv.reservedSmem.offset0,@object
	.size		.nv.reservedSmem.offset0,0x4
	.type		vprintf,@function
